	.target	sm_103a

	.elftype	@"ET_EXEC"


//--------------------- .note.nv.tkinfo           --------------------------
	.section	.note.nv.tkinfo,"",@"SHT_NOTE"
	.sectionflags	@"SHF_NOTE_NV_TKINFO"
	.tkinfo
        /*0018*/ 	.word	0x00000002
        /*0030*/ 	.string	""
        /*0030*/ 	.string	"ptxas"
        /*0030*/ 	.string	"Cuda compilation tools, release 13.0, V13.0.88"
        /*0030*/ 	.string	"Build cuda_13.0.r13.0/compiler.36424714_0"
        /*0030*/ 	.string	"-arch sm_103a -m 64 "



//--------------------- .note.nv.cuinfo           --------------------------
	.section	.note.nv.cuinfo,"",@"SHT_NOTE"
	.sectionflags	@"SHF_NOTE_NV_CUINFO"
        /*0018*/ 	.short	0x0002
        /*001a*/ 	.short	0x0067
        /*001c*/ 	.short	0x0082
	.zero		2


//--------------------- .nv.info                  --------------------------
	.section	.nv.info,"",@"SHT_CUDA_INFO"
	.align	4


	//----- nvinfo : EIATTR_REGCOUNT
	.align		4
        /*0000*/ 	.byte	0x04, 0x2f
        /*0002*/ 	.short	(.L_12 - .L_11)
	.align		4
.L_11:
        /*0004*/ 	.word	index@(_ZN7cutlass13device_kernelIN5flash11enable_sm90INS1_16FlashAttnFwdSm90INS1_25CollectiveMainloopFwdSm90ILi2EN4cute5tupleIJNS5_1CILi1EEES8_S8_EEENS6_IJNS7_ILi192EEENS7_ILi128EEENS7_ILi96EEEEEELi96ENS_10bfloat16_tEfNS_4arch4Sm90ELb1ELb0ELb1ELb1ELb1ELb1ELb0ELb0ELb1ELb1ELb0ELb0EEENS1_21CollectiveEpilogueFwdINS6_IJSA_SC_SB_EEES9_SE_SG_Li384ELb1ELb1ELb0ELb0EEENS1_36VarlenDynamicPersistentTileSchedulerILi192ELi128ELi384ELi128ELb0ELb1ELb1ELb1ELb1ELb1EEEEEEEEEvNT_6ParamsE)
        /*0008*/ 	.word	0x00000004


	//----- nvinfo : EIATTR_FRAME_SIZE
	.align		4
.L_12:
        /*000c*/ 	.byte	0x04, 0x11
        /*000e*/ 	.short	(.L_14 - .L_13)
	.align		4
.L_13:
        /*0010*/ 	.word	index@(_ZN7cutlass13device_kernelIN5flash11enable_sm90INS1_16FlashAttnFwdSm90INS1_25CollectiveMainloopFwdSm90ILi2EN4cute5tupleIJNS5_1CILi1EEES8_S8_EEENS6_IJNS7_ILi192EEENS7_ILi128EEENS7_ILi96EEEEEELi96ENS_10bfloat16_tEfNS_4arch4Sm90ELb1ELb0ELb1ELb1ELb1ELb1ELb0ELb0ELb1ELb1ELb0ELb0EEENS1_21CollectiveEpilogueFwdINS6_IJSA_SC_SB_EEES9_SE_SG_Li384ELb1ELb1ELb0ELb0EEENS1_36VarlenDynamicPersistentTileSchedulerILi192ELi128ELi384ELi128ELb0ELb1ELb1ELb1ELb1ELb1EEEEEEEEEvNT_6ParamsE)
        /*0014*/ 	.word	0x00000000


	//----- nvinfo : EIATTR_REGCOUNT
	.align		4
.L_14:
        /*0018*/ 	.byte	0x04, 0x2f
        /*001a*/ 	.short	(.L_16 - .L_15)
	.align		4
.L_15:
        /*001c*/ 	.word	index@(_ZN7cutlass13device_kernelIN5flash11enable_sm90INS1_16FlashAttnFwdSm90INS1_25CollectiveMainloopFwdSm90ILi2EN4cute5tupleIJNS5_1CILi1EEES8_S8_EEENS6_IJNS7_ILi192EEENS7_ILi128EEENS7_ILi96EEEEEELi96ENS_10bfloat16_tEfNS_4arch4Sm90ELb1ELb0ELb1ELb1ELb1ELb0ELb0ELb0ELb1ELb1ELb0ELb0EEENS1_21CollectiveEpilogueFwdINS6_IJSA_SC_SB_EEES9_SE_SG_Li384ELb1ELb1ELb0ELb0EEENS1_36VarlenDynamicPersistentTileSchedulerILi192ELi128ELi384ELi128ELb0ELb1ELb1ELb1ELb1ELb1EEEEEEEEEvNT_6ParamsE)
        /*0020*/ 	.word	0x00000004


	//----- nvinfo : EIATTR_FRAME_SIZE
	.align		4
.L_16:
        /*0024*/ 	.byte	0x04, 0x11
        /*0026*/ 	.short	(.L_18 - .L_17)
	.align		4
.L_17:
        /*0028*/ 	.word	index@(_ZN7cutlass13device_kernelIN5flash11enable_sm90INS1_16FlashAttnFwdSm90INS1_25CollectiveMainloopFwdSm90ILi2EN4cute5tupleIJNS5_1CILi1EEES8_S8_EEENS6_IJNS7_ILi192EEENS7_ILi128EEENS7_ILi96EEEEEELi96ENS_10bfloat16_tEfNS_4arch4Sm90ELb1ELb0ELb1ELb1ELb1ELb0ELb0ELb0ELb1ELb1ELb0ELb0EEENS1_21CollectiveEpilogueFwdINS6_IJSA_SC_SB_EEES9_SE_SG_Li384ELb1ELb1ELb0ELb0EEENS1_36VarlenDynamicPersistentTileSchedulerILi192ELi128ELi384ELi128ELb0ELb1ELb1ELb1ELb1ELb1EEEEEEEEEvNT_6ParamsE)
        /*002c*/ 	.word	0x00000000


	//----- nvinfo : EIATTR_REGCOUNT
	.align		4
.L_18:
        /*0030*/ 	.byte	0x04, 0x2f
        /*0032*/ 	.short	(.L_20 - .L_19)
	.align		4
.L_19:
        /*0034*/ 	.word	index@(_ZN7cutlass13device_kernelIN5flash11enable_sm90INS1_16FlashAttnFwdSm90INS1_25CollectiveMainloopFwdSm90ILi2EN4cute5tupleIJNS5_1CILi1EEES8_S8_EEENS6_IJNS7_ILi192EEENS7_ILi128EEENS7_ILi96EEEEEELi96ENS_10bfloat16_tEfNS_4arch4Sm90ELb1ELb0ELb1ELb0ELb1ELb0ELb0ELb0ELb1ELb1ELb0ELb0EEENS1_21CollectiveEpilogueFwdINS6_IJSA_SC_SB_EEES9_SE_SG_Li384ELb0ELb1ELb0ELb0EEENS1_30DynamicPersistentTileSchedulerILi384ELi128ELb0ELb1ELb1EEEEEEEEEvNT_6ParamsE)
        /*0038*/ 	.word	0x00000004


	//----- nvinfo : EIATTR_FRAME_SIZE
	.align		4
.L_20:
        /*003c*/ 	.byte	0x04, 0x11
        /*003e*/ 	.short	(.L_22 - .L_21)
	.align		4
.L_21:
        /*0040*/ 	.word	index@(_ZN7cutlass13device_kernelIN5flash11enable_sm90INS1_16FlashAttnFwdSm90INS1_25CollectiveMainloopFwdSm90ILi2EN4cute5tupleIJNS5_1CILi1EEES8_S8_EEENS6_IJNS7_ILi192EEENS7_ILi128EEENS7_ILi96EEEEEELi96ENS_10bfloat16_tEfNS_4arch4Sm90ELb1ELb0ELb1ELb0ELb1ELb0ELb0ELb0ELb1ELb1ELb0ELb0EEENS1_21CollectiveEpilogueFwdINS6_IJSA_SC_SB_EEES9_SE_SG_Li384ELb0ELb1ELb0ELb0EEENS1_30DynamicPersistentTileSchedulerILi384ELi128ELb0ELb1ELb1EEEEEEEEEvNT_6ParamsE)
        /*0044*/ 	.word	0x00000000


	//----- nvinfo : EIATTR_REGCOUNT
	.align		4
.L_22:
        /*0048*/ 	.byte	0x04, 0x2f
        /*004a*/ 	.short	(.L_24 - .L_23)
	.align		4
.L_23:
        /*004c*/ 	.word	index@(_ZN7cutlass13device_kernelIN5flash11enable_sm90INS1_16FlashAttnFwdSm90INS1_25CollectiveMainloopFwdSm90ILi2EN4cute5tupleIJNS5_1CILi1EEES8_S8_EEENS6_IJNS7_ILi192EEENS7_ILi128EEENS7_ILi96EEEEEELi96ENS_10bfloat16_tEfNS_4arch4Sm90ELb0ELb1ELb1ELb1ELb1ELb1ELb0ELb0ELb1ELb1ELb0ELb0EEENS1_21CollectiveEpilogueFwdINS6_IJSA_SC_SB_EEES9_SE_SG_Li384ELb1ELb1ELb0ELb0EEENS1_36VarlenDynamicPersistentTileSchedulerILi192ELi128ELi384ELi128ELb0ELb1ELb1ELb1ELb0ELb1EEEEEEEEEvNT_6ParamsE)
        /*0050*/ 	.word	0x00000004


	//----- nvinfo : EIATTR_FRAME_SIZE
	.align		4
.L_24:
        /*0054*/ 	.byte	0x04, 0x11
        /*0056*/ 	.short	(.L_26 - .L_25)
	.align		4
.L_25:
        /*0058*/ 	.word	index@(_ZN7cutlass13device_kernelIN5flash11enable_sm90INS1_16FlashAttnFwdSm90INS1_25CollectiveMainloopFwdSm90ILi2EN4cute5tupleIJNS5_1CILi1EEES8_S8_EEENS6_IJNS7_ILi192EEENS7_ILi128EEENS7_ILi96EEEEEELi96ENS_10bfloat16_tEfNS_4arch4Sm90ELb0ELb1ELb1ELb1ELb1ELb1ELb0ELb0ELb1ELb1ELb0ELb0EEENS1_21CollectiveEpilogueFwdINS6_IJSA_SC_SB_EEES9_SE_SG_Li384ELb1ELb1ELb0ELb0EEENS1_36VarlenDynamicPersistentTileSchedulerILi192ELi128ELi384ELi128ELb0ELb1ELb1ELb1ELb0ELb1EEEEEEEEEvNT_6ParamsE)
        /*005c*/ 	.word	0x00000000


	//----- nvinfo : EIATTR_REGCOUNT
	.align		4
.L_26:
        /*0060*/ 	.byte	0x04, 0x2f
        /*0062*/ 	.short	(.L_28 - .L_27)
	.align		4
.L_27:
        /*0064*/ 	.word	index@(_ZN7cutlass13device_kernelIN5flash11enable_sm90INS1_16FlashAttnFwdSm90INS1_25CollectiveMainloopFwdSm90ILi2EN4cute5tupleIJNS5_1CILi1EEES8_S8_EEENS6_IJNS7_ILi192EEENS7_ILi128EEENS7_ILi96EEEEEELi96ENS_10bfloat16_tEfNS_4arch4Sm90ELb0ELb1ELb1ELb1ELb1ELb0ELb0ELb0ELb1ELb1ELb0ELb0EEENS1_21CollectiveEpilogueFwdINS6_IJSA_SC_SB_EEES9_SE_SG_Li384ELb1ELb1ELb0ELb0EEENS1_36VarlenDynamicPersistentTileSchedulerILi192ELi128ELi384ELi128ELb0ELb1ELb1ELb1ELb0ELb1EEEEEEEEEvNT_6ParamsE)
        /*0068*/ 	.word	0x00000004


	//----- nvinfo : EIATTR_FRAME_SIZE
	.align		4
.L_28:
        /*006c*/ 	.byte	0x04, 0x11
        /*006e*/ 	.short	(.L_30 - .L_29)
	.align		4
.L_29:
        /*0070*/ 	.word	index@(_ZN7cutlass13device_kernelIN5flash11enable_sm90INS1_16FlashAttnFwdSm90INS1_25CollectiveMainloopFwdSm90ILi2EN4cute5tupleIJNS5_1CILi1EEES8_S8_EEENS6_IJNS7_ILi192EEENS7_ILi128EEENS7_ILi96EEEEEELi96ENS_10bfloat16_tEfNS_4arch4Sm90ELb0ELb1ELb1ELb1ELb1ELb0ELb0ELb0ELb1ELb1ELb0ELb0EEENS1_21CollectiveEpilogueFwdINS6_IJSA_SC_SB_EEES9_SE_SG_Li384ELb1ELb1ELb0ELb0EEENS1_36VarlenDynamicPersistentTileSchedulerILi192ELi128ELi384ELi128ELb0ELb1ELb1ELb1ELb0ELb1EEEEEEEEEvNT_6ParamsE)
        /*0074*/ 	.word	0x00000000


	//----- nvinfo : EIATTR_REGCOUNT
	.align		4
.L_30:
        /*0078*/ 	.byte	0x04, 0x2f
        /*007a*/ 	.short	(.L_32 - .L_31)
	.align		4
.L_31:
        /*007c*/ 	.word	index@(_ZN7cutlass13device_kernelIN5flash11enable_sm90INS1_16FlashAttnFwdSm90INS1_25CollectiveMainloopFwdSm90ILi2EN4cute5tupleIJNS5_1CILi1EEES8_S8_EEENS6_IJNS7_ILi192EEENS7_ILi128EEENS7_ILi96EEEEEELi96ENS_10bfloat16_tEfNS_4arch4Sm90ELb0ELb1ELb1ELb0ELb1ELb0ELb0ELb0ELb1ELb1ELb0ELb0EEENS1_21CollectiveEpilogueFwdINS6_IJSA_SC_SB_EEES9_SE_SG_Li384ELb0ELb1ELb0ELb0EEENS1_30DynamicPersistentTileSchedulerILi384ELi128ELb0ELb1ELb1EEEEEEEEEvNT_6ParamsE)
        /*0080*/ 	.word	0x00000004


	//----- nvinfo : EIATTR_FRAME_SIZE
	.align		4
.L_32:
        /*0084*/ 	.byte	0x04, 0x11
        /*0086*/ 	.short	(.L_34 - .L_33)
	.align		4
.L_33:
        /*0088*/ 	.word	index@(_ZN7cutlass13device_kernelIN5flash11enable_sm90INS1_16FlashAttnFwdSm90INS1_25CollectiveMainloopFwdSm90ILi2EN4cute5tupleIJNS5_1CILi1EEES8_S8_EEENS6_IJNS7_ILi192EEENS7_ILi128EEENS7_ILi96EEEEEELi96ENS_10bfloat16_tEfNS_4arch4Sm90ELb0ELb1ELb1ELb0ELb1ELb0ELb0ELb0ELb1ELb1ELb0ELb0EEENS1_21CollectiveEpilogueFwdINS6_IJSA_SC_SB_EEES9_SE_SG_Li384ELb0ELb1ELb0ELb0EEENS1_30DynamicPersistentTileSchedulerILi384ELi128ELb0ELb1ELb1EEEEEEEEEvNT_6ParamsE)
        /*008c*/ 	.word	0x00000000


	//----- nvinfo : EIATTR_REGCOUNT
	.align		4
.L_34:
        /*0090*/ 	.byte	0x04, 0x2f
        /*0092*/ 	.short	(.L_36 - .L_35)
	.align		4
.L_35:
        /*0094*/ 	.word	index@(_ZN7cutlass13device_kernelIN5flash11enable_sm90INS1_16FlashAttnFwdSm90INS1_25CollectiveMainloopFwdSm90ILi2EN4cute5tupleIJNS5_1CILi1EEES8_S8_EEENS6_IJNS7_ILi192EEENS7_ILi128EEENS7_ILi96EEEEEELi96ENS_10bfloat16_tEfNS_4arch4Sm90ELb0ELb0ELb1ELb1ELb1ELb1ELb0ELb0ELb1ELb1ELb0ELb0EEENS1_21CollectiveEpilogueFwdINS6_IJSA_SC_SB_EEES9_SE_SG_Li384ELb1ELb1ELb0ELb0EEENS1_36VarlenDynamicPersistentTileSchedulerILi192ELi128ELi384ELi128ELb0ELb1ELb1ELb0ELb1ELb1EEEEEEEEEvNT_6ParamsE)
        /*0098*/ 	.word	0x00000004


	//----- nvinfo : EIATTR_FRAME_SIZE
	.align		4
.L_36:
        /*009c*/ 	.byte	0x04, 0x11
        /*009e*/ 	.short	(.L_38 - .L_37)
	.align		4
.L_37:
        /*00a0*/ 	.word	index@(_ZN7cutlass13device_kernelIN5flash11enable_sm90INS1_16FlashAttnFwdSm90INS1_25CollectiveMainloopFwdSm90ILi2EN4cute5tupleIJNS5_1CILi1EEES8_S8_EEENS6_IJNS7_ILi192EEENS7_ILi128EEENS7_ILi96EEEEEELi96ENS_10bfloat16_tEfNS_4arch4Sm90ELb0ELb0ELb1ELb1ELb1ELb1ELb0ELb0ELb1ELb1ELb0ELb0EEENS1_21CollectiveEpilogueFwdINS6_IJSA_SC_SB_EEES9_SE_SG_Li384ELb1ELb1ELb0ELb0EEENS1_36VarlenDynamicPersistentTileSchedulerILi192ELi128ELi384ELi128ELb0ELb1ELb1ELb0ELb1ELb1EEEEEEEEEvNT_6ParamsE)
        /*00a4*/ 	.word	0x00000000


	//----- nvinfo : EIATTR_REGCOUNT
	.align		4
.L_38:
        /*00a8*/ 	.byte	0x04, 0x2f
        /*00aa*/ 	.short	(.L_40 - .L_39)
	.align		4
.L_39:
        /*00ac*/ 	.word	index@(_ZN7cutlass13device_kernelIN5flash11enable_sm90INS1_16FlashAttnFwdSm90INS1_25CollectiveMainloopFwdSm90ILi2EN4cute5tupleIJNS5_1CILi1EEES8_S8_EEENS6_IJNS7_ILi192EEENS7_ILi128EEENS7_ILi96EEEEEELi96ENS_10bfloat16_tEfNS_4arch4Sm90ELb0ELb0ELb1ELb1ELb1ELb0ELb0ELb0ELb1ELb1ELb0ELb0EEENS1_21CollectiveEpilogueFwdINS6_IJSA_SC_SB_EEES9_SE_SG_Li384ELb1ELb1ELb0ELb0EEENS1_36VarlenDynamicPersistentTileSchedulerILi192ELi128ELi384ELi128ELb0ELb1ELb1ELb0ELb1ELb1EEEEEEEEEvNT_6ParamsE)
        /*00b0*/ 	.word	0x00000004


	//----- nvinfo : EIATTR_FRAME_SIZE
	.align		4
.L_40:
        /*00b4*/ 	.byte	0x04, 0x11
        /*00b6*/ 	.short	(.L_42 - .L_41)
	.align		4
.L_41:
        /*00b8*/ 	.word	index@(_ZN7cutlass13device_kernelIN5flash11enable_sm90INS1_16FlashAttnFwdSm90INS1_25CollectiveMainloopFwdSm90ILi2EN4cute5tupleIJNS5_1CILi1EEES8_S8_EEENS6_IJNS7_ILi192EEENS7_ILi128EEENS7_ILi96EEEEEELi96ENS_10bfloat16_tEfNS_4arch4Sm90ELb0ELb0ELb1ELb1ELb1ELb0ELb0ELb0ELb1ELb1ELb0ELb0EEENS1_21CollectiveEpilogueFwdINS6_IJSA_SC_SB_EEES9_SE_SG_Li384ELb1ELb1ELb0ELb0EEENS1_36VarlenDynamicPersistentTileSchedulerILi192ELi128ELi384ELi128ELb0ELb1ELb1ELb0ELb1ELb1EEEEEEEEEvNT_6ParamsE)
        /*00bc*/ 	.word	0x00000000


	//----- nvinfo : EIATTR_REGCOUNT
	.align		4
.L_42:
        /*00c0*/ 	.byte	0x04, 0x2f
        /*00c2*/ 	.short	(.L_44 - .L_43)
	.align		4
.L_43:
        /*00c4*/ 	.word	index@(_ZN7cutlass13device_kernelIN5flash11enable_sm90INS1_16FlashAttnFwdSm90INS1_25CollectiveMainloopFwdSm90ILi2EN4cute5tupleIJNS5_1CILi1EEES8_S8_EEENS6_IJNS7_ILi192EEENS7_ILi128EEENS7_ILi96EEEEEELi96ENS_10bfloat16_tEfNS_4arch4Sm90ELb0ELb0ELb1ELb0ELb1ELb0ELb0ELb0ELb1ELb1ELb0ELb0EEENS1_21CollectiveEpilogueFwdINS6_IJSA_SC_SB_EEES9_SE_SG_Li384ELb0ELb1ELb0ELb0EEENS1_29StaticPersistentTileSchedulerILb0EEEEEEEEEvNT_6ParamsE)
        /*00c8*/ 	.word	0x00000004


	//----- nvinfo : EIATTR_FRAME_SIZE
	.align		4
.L_44:
        /*00cc*/ 	.byte	0x04, 0x11
        /*00ce*/ 	.short	(.L_46 - .L_45)
	.align		4
.L_45:
        /*00d0*/ 	.word	index@(_ZN7cutlass13device_kernelIN5flash11enable_sm90INS1_16FlashAttnFwdSm90INS1_25CollectiveMainloopFwdSm90ILi2EN4cute5tupleIJNS5_1CILi1EEES8_S8_EEENS6_IJNS7_ILi192EEENS7_ILi128EEENS7_ILi96EEEEEELi96ENS_10bfloat16_tEfNS_4arch4Sm90ELb0ELb0ELb1ELb0ELb1ELb0ELb0ELb0ELb1ELb1ELb0ELb0EEENS1_21CollectiveEpilogueFwdINS6_IJSA_SC_SB_EEES9_SE_SG_Li384ELb0ELb1ELb0ELb0EEENS1_29StaticPersistentTileSchedulerILb0EEEEEEEEEvNT_6ParamsE)
        /*00d4*/ 	.word	0x00000000


	//----- nvinfo : EIATTR_MIN_STACK_SIZE
	.align		4
.L_46:
        /*00d8*/ 	.byte	0x04, 0x12
        /*00da*/ 	.short	(.L_48 - .L_47)
	.align		4
.L_47:
        /*00dc*/ 	.word	index@(_ZN7cutlass13device_kernelIN5flash11enable_sm90INS1_16FlashAttnFwdSm90INS1_25CollectiveMainloopFwdSm90ILi2EN4cute5tupleIJNS5_1CILi1EEES8_S8_EEENS6_IJNS7_ILi192EEENS7_ILi128EEENS7_ILi96EEEEEELi96ENS_10bfloat16_tEfNS_4arch4Sm90ELb0ELb0ELb1ELb0ELb1ELb0ELb0ELb0ELb1ELb1ELb0ELb0EEENS1_21CollectiveEpilogueFwdINS6_IJSA_SC_SB_EEES9_SE_SG_Li384ELb0ELb1ELb0ELb0EEENS1_29StaticPersistentTileSchedulerILb0EEEEEEEEEvNT_6ParamsE)
        /*00e0*/ 	.word	0x00000000


	//----- nvinfo : EIATTR_MIN_STACK_SIZE
	.align		4
.L_48:
        /*00e4*/ 	.byte	0x04, 0x12
        /*00e6*/ 	.short	(.L_50 - .L_49)
	.align		4
.L_49:
        /*00e8*/ 	.word	index@(_ZN7cutlass13device_kernelIN5flash11enable_sm90INS1_16FlashAttnFwdSm90INS1_25CollectiveMainloopFwdSm90ILi2EN4cute5tupleIJNS5_1CILi1EEES8_S8_EEENS6_IJNS7_ILi192EEENS7_ILi128EEENS7_ILi96EEEEEELi96ENS_10bfloat16_tEfNS_4arch4Sm90ELb0ELb0ELb1ELb1ELb1ELb0ELb0ELb0ELb1ELb1ELb0ELb0EEENS1_21CollectiveEpilogueFwdINS6_IJSA_SC_SB_EEES9_SE_SG_Li384ELb1ELb1ELb0ELb0EEENS1_36VarlenDynamicPersistentTileSchedulerILi192ELi128ELi384ELi128ELb0ELb1ELb1ELb0ELb1ELb1EEEEEEEEEvNT_6ParamsE)
        /*00ec*/ 	.word	0x00000000


	//----- nvinfo : EIATTR_MIN_STACK_SIZE
	.align		4
.L_50:
        /*00f0*/ 	.byte	0x04, 0x12
        /*00f2*/ 	.short	(.L_52 - .L_51)
	.align		4
.L_51:
        /*00f4*/ 	.word	index@(_ZN7cutlass13device_kernelIN5flash11enable_sm90INS1_16FlashAttnFwdSm90INS1_25CollectiveMainloopFwdSm90ILi2EN4cute5tupleIJNS5_1CILi1EEES8_S8_EEENS6_IJNS7_ILi192EEENS7_ILi128EEENS7_ILi96EEEEEELi96ENS_10bfloat16_tEfNS_4arch4Sm90ELb0ELb0ELb1ELb1ELb1ELb1ELb0ELb0ELb1ELb1ELb0ELb0EEENS1_21CollectiveEpilogueFwdINS6_IJSA_SC_SB_EEES9_SE_SG_Li384ELb1ELb1ELb0ELb0EEENS1_36VarlenDynamicPersistentTileSchedulerILi192ELi128ELi384ELi128ELb0ELb1ELb1ELb0ELb1ELb1EEEEEEEEEvNT_6ParamsE)
        /*00f8*/ 	.word	0x00000000


	//----- nvinfo : EIATTR_MIN_STACK_SIZE
	.align		4
.L_52:
        /*00fc*/ 	.byte	0x04, 0x12
        /*00fe*/ 	.short	(.L_54 - .L_53)
	.align		4
.L_53:
        /*0100*/ 	.word	index@(_ZN7cutlass13device_kernelIN5flash11enable_sm90INS1_16FlashAttnFwdSm90INS1_25CollectiveMainloopFwdSm90ILi2EN4cute5tupleIJNS5_1CILi1EEES8_S8_EEENS6_IJNS7_ILi192EEENS7_ILi128EEENS7_ILi96EEEEEELi96ENS_10bfloat16_tEfNS_4arch4Sm90ELb0ELb1ELb1ELb0ELb1ELb0ELb0ELb0ELb1ELb1ELb0ELb0EEENS1_21CollectiveEpilogueFwdINS6_IJSA_SC_SB_EEES9_SE_SG_Li384ELb0ELb1ELb0ELb0EEENS1_30DynamicPersistentTileSchedulerILi384ELi128ELb0ELb1ELb1EEEEEEEEEvNT_6ParamsE)
        /*0104*/ 	.word	0x00000000


	//----- nvinfo : EIATTR_MIN_STACK_SIZE
	.align		4
.L_54:
        /*0108*/ 	.byte	0x04, 0x12
        /*010a*/ 	.short	(.L_56 - .L_55)
	.align		4
.L_55:
        /*010c*/ 	.word	index@(_ZN7cutlass13device_kernelIN5flash11enable_sm90INS1_16FlashAttnFwdSm90INS1_25CollectiveMainloopFwdSm90ILi2EN4cute5tupleIJNS5_1CILi1EEES8_S8_EEENS6_IJNS7_ILi192EEENS7_ILi128EEENS7_ILi96EEEEEELi96ENS_10bfloat16_tEfNS_4arch4Sm90ELb0ELb1ELb1ELb1ELb1ELb0ELb0ELb0ELb1ELb1ELb0ELb0EEENS1_21CollectiveEpilogueFwdINS6_IJSA_SC_SB_EEES9_SE_SG_Li384ELb1ELb1ELb0ELb0EEENS1_36VarlenDynamicPersistentTileSchedulerILi192ELi128ELi384ELi128ELb0ELb1ELb1ELb1ELb0ELb1EEEEEEEEEvNT_6ParamsE)
        /*0110*/ 	.word	0x00000000


	//----- nvinfo : EIATTR_MIN_STACK_SIZE
	.align		4
.L_56:
        /*0114*/ 	.byte	0x04, 0x12
        /*0116*/ 	.short	(.L_58 - .L_57)
	.align		4
.L_57:
        /*0118*/ 	.word	index@(_ZN7cutlass13device_kernelIN5flash11enable_sm90INS1_16FlashAttnFwdSm90INS1_25CollectiveMainloopFwdSm90ILi2EN4cute5tupleIJNS5_1CILi1EEES8_S8_EEENS6_IJNS7_ILi192EEENS7_ILi128EEENS7_ILi96EEEEEELi96ENS_10bfloat16_tEfNS_4arch4Sm90ELb0ELb1ELb1ELb1ELb1ELb1ELb0ELb0ELb1ELb1ELb0ELb0EEENS1_21CollectiveEpilogueFwdINS6_IJSA_SC_SB_EEES9_SE_SG_Li384ELb1ELb1ELb0ELb0EEENS1_36VarlenDynamicPersistentTileSchedulerILi192ELi128ELi384ELi128ELb0ELb1ELb1ELb1ELb0ELb1EEEEEEEEEvNT_6ParamsE)
        /*011c*/ 	.word	0x00000000


	//----- nvinfo : EIATTR_MIN_STACK_SIZE
	.align		4
.L_58:
        /*0120*/ 	.byte	0x04, 0x12
        /*0122*/ 	.short	(.L_60 - .L_59)
	.align		4
.L_59:
        /*0124*/ 	.word	index@(_ZN7cutlass13device_kernelIN5flash11enable_sm90INS1_16FlashAttnFwdSm90INS1_25CollectiveMainloopFwdSm90ILi2EN4cute5tupleIJNS5_1CILi1EEES8_S8_EEENS6_IJNS7_ILi192EEENS7_ILi128EEENS7_ILi96EEEEEELi96ENS_10bfloat16_tEfNS_4arch4Sm90ELb1ELb0ELb1ELb0ELb1ELb0ELb0ELb0ELb1ELb1ELb0ELb0EEENS1_21CollectiveEpilogueFwdINS6_IJSA_SC_SB_EEES9_SE_SG_Li384ELb0ELb1ELb0ELb0EEENS1_30DynamicPersistentTileSchedulerILi384ELi128ELb0ELb1ELb1EEEEEEEEEvNT_6ParamsE)
        /*0128*/ 	.word	0x00000000


	//----- nvinfo : EIATTR_MIN_STACK_SIZE
	.align		4
.L_60:
        /*012c*/ 	.byte	0x04, 0x12
        /*012e*/ 	.short	(.L_62 - .L_61)
	.align		4
.L_61:
        /*0130*/ 	.word	index@(_ZN7cutlass13device_kernelIN5flash11enable_sm90INS1_16FlashAttnFwdSm90INS1_25CollectiveMainloopFwdSm90ILi2EN4cute5tupleIJNS5_1CILi1EEES8_S8_EEENS6_IJNS7_ILi192EEENS7_ILi128EEENS7_ILi96EEEEEELi96ENS_10bfloat16_tEfNS_4arch4Sm90ELb1ELb0ELb1ELb1ELb1ELb0ELb0ELb0ELb1ELb1ELb0ELb0EEENS1_21CollectiveEpilogueFwdINS6_IJSA_SC_SB_EEES9_SE_SG_Li384ELb1ELb1ELb0ELb0EEENS1_36VarlenDynamicPersistentTileSchedulerILi192ELi128ELi384ELi128ELb0ELb1ELb1ELb1ELb1ELb1EEEEEEEEEvNT_6ParamsE)
        /*0134*/ 	.word	0x00000000


	//----- nvinfo : EIATTR_MIN_STACK_SIZE
	.align		4
.L_62:
        /*0138*/ 	.byte	0x04, 0x12
        /*013a*/ 	.short	(.L_64 - .L_63)
	.align		4
.L_63:
        /*013c*/ 	.word	index@(_ZN7cutlass13device_kernelIN5flash11enable_sm90INS1_16FlashAttnFwdSm90INS1_25CollectiveMainloopFwdSm90ILi2EN4cute5tupleIJNS5_1CILi1EEES8_S8_EEENS6_IJNS7_ILi192EEENS7_ILi128EEENS7_ILi96EEEEEELi96ENS_10bfloat16_tEfNS_4arch4Sm90ELb1ELb0ELb1ELb1ELb1ELb1ELb0ELb0ELb1ELb1ELb0ELb0EEENS1_21CollectiveEpilogueFwdINS6_IJSA_SC_SB_EEES9_SE_SG_Li384ELb1ELb1ELb0ELb0EEENS1_36VarlenDynamicPersistentTileSchedulerILi192ELi128ELi384ELi128ELb0ELb1ELb1ELb1ELb1ELb1EEEEEEEEEvNT_6ParamsE)
        /*0140*/ 	.word	0x00000000
.L_64:


//--------------------- .nv.compat                --------------------------
	.section	.nv.compat,"",@"SHT_CUDA_COMPAT_INFO"
	.align	4
        /*0000*/ 	.byte	0x02, 0x09, 0x01, 0x00, 0x02, 0x02, 0x01, 0x00, 0x02, 0x05, 0x05, 0x00, 0x03, 0x07, 0x01, 0x01
        /*0010*/ 	.byte	0x02, 0x03, 0x00, 0x00, 0x02, 0x06, 0x01, 0x00, 0x04, 0x0b, 0x08, 0x00, 0x00, 0x00, 0x00, 0x00
        /*0020*/ 	.byte	0x00, 0x00, 0x00, 0x00


//--------------------- .nv.info._ZN7cutlass13device_kernelIN5flash11enable_sm90INS1_16FlashAttnFwdSm90INS1_25CollectiveMainloopFwdSm90ILi2EN4cute5tupleIJNS5_1CILi1EEES8_S8_EEENS6_IJNS7_ILi192EEENS7_ILi128EEENS7_ILi96EEEEEELi96ENS_10bfloat16_tEfNS_4arch4Sm90ELb0ELb0ELb1ELb0ELb1ELb0ELb0ELb0ELb1ELb1ELb0ELb0EEENS1_21CollectiveEpilogueFwdINS6_IJSA_SC_SB_EEES9_SE_SG_Li384ELb0ELb1ELb0ELb0EEENS1_29StaticPersistentTileSchedulerILb0EEEEEEEEEvNT_6ParamsE --------------------------
	.section	.nv.info._ZN7cutlass13device_kernelIN5flash11enable_sm90INS1_16FlashAttnFwdSm90INS1_25CollectiveMainloopFwdSm90ILi2EN4cute5tupleIJNS5_1CILi1EEES8_S8_EEENS6_IJNS7_ILi192EEENS7_ILi128EEENS7_ILi96EEEEEELi96ENS_10bfloat16_tEfNS_4arch4Sm90ELb0ELb0ELb1ELb0ELb1ELb0ELb0ELb0ELb1ELb1ELb0ELb0EEENS1_21CollectiveEpilogueFwdINS6_IJSA_SC_SB_EEES9_SE_SG_Li384ELb0ELb1ELb0ELb0EEENS1_29StaticPersistentTileSchedulerILb0EEEEEEEEEvNT_6ParamsE,"",@"SHT_CUDA_INFO"
	.sectionflags	@""
	.align	4


	//----- nvinfo : EIATTR_CUDA_API_VERSION
	.align		4
        /*0000*/ 	.byte	0x04, 0x37
        /*0002*/ 	.short	(.L_66 - .L_65)
.L_65:
        /*0004*/ 	.word	0x00000082


	//----- nvinfo : EIATTR_KPARAM_INFO
	.align		4
.L_66:
        /*0008*/ 	.byte	0x04, 0x17
        /*000a*/ 	.short	(.L_68 - .L_67)
.L_67:
        /*000c*/ 	.word	0x00000000
        /*0010*/ 	.short	0x0000
        /*0012*/ 	.short	0x0000
        /*0014*/ 	.byte	0x00, 0xf0, 0x01, 0x28


	//----- nvinfo : EIATTR_SPARSE_MMA_MASK
	.align		4
.L_68:
        /*0018*/ 	.byte	0x03, 0x50
        /*001a*/ 	.short	0x0000


	//----- nvinfo : EIATTR_MAXREG_COUNT
	.align		4
        /*001c*/ 	.byte	0x03, 0x1b
        /*001e*/ 	.short	0x0080


	//----- nvinfo : EIATTR_MERCURY_ISA_VERSION
	.align		4
        /*0020*/ 	.byte	0x03, 0x5f
        /*0022*/ 	.short	0x0101


	//----- nvinfo : EIATTR_VRC_CTA_INIT_COUNT
	.align		4
        /*0024*/ 	.byte	0x02, 0x4a
	.zero		1
	.zero		1


	//----- nvinfo : EIATTR_EXIT_INSTR_OFFSETS
	.align		4
        /*0028*/ 	.byte	0x04, 0x1c
        /*002a*/ 	.short	(.L_70 - .L_69)


	//   ....[0]....
.L_69:
        /*002c*/ 	.word	0x00000010


	//----- nvinfo : EIATTR_MAX_THREADS
	.align		4
.L_70:
        /*0030*/ 	.byte	0x04, 0x05
        /*0032*/ 	.short	(.L_72 - .L_71)
.L_71:
        /*0034*/ 	.word	0x00000200
        /*0038*/ 	.word	0x00000001
        /*003c*/ 	.word	0x00000001


	//----- nvinfo : EIATTR_CBANK_PARAM_SIZE
	.align		4
.L_72:
        /*0040*/ 	.byte	0x03, 0x19
        /*0042*/ 	.short	0x0a00


	//----- nvinfo : EIATTR_PARAM_CBANK
	.align		4
        /*0044*/ 	.byte	0x04, 0x0a
        /*0046*/ 	.short	(.L_74 - .L_73)
	.align		4
.L_73:
        /*0048*/ 	.word	index@(.nv.constant0._ZN7cutlass13device_kernelIN5flash11enable_sm90INS1_16FlashAttnFwdSm90INS1_25CollectiveMainloopFwdSm90ILi2EN4cute5tupleIJNS5_1CILi1EEES8_S8_EEENS6_IJNS7_ILi192EEENS7_ILi128EEENS7_ILi96EEEEEELi96ENS_10bfloat16_tEfNS_4arch4Sm90ELb0ELb0ELb1ELb0ELb1ELb0ELb0ELb0ELb1ELb1ELb0ELb0EEENS1_21CollectiveEpilogueFwdINS6_IJSA_SC_SB_EEES9_SE_SG_Li384ELb0ELb1ELb0ELb0EEENS1_29StaticPersistentTileSchedulerILb0EEEEEEEEEvNT_6ParamsE)
        /*004c*/ 	.short	0x0380
        /*004e*/ 	.short	0x0a00


	//----- nvinfo : EIATTR_SW_WAR
	.align		4
.L_74:
        /*0050*/ 	.byte	0x04, 0x36
        /*0052*/ 	.short	(.L_76 - .L_75)
.L_75:
        /*0054*/ 	.word	0x00000008
.L_76:


//--------------------- .nv.info._ZN7cutlass13device_kernelIN5flash11enable_sm90INS1_16FlashAttnFwdSm90INS1_25CollectiveMainloopFwdSm90ILi2EN4cute5tupleIJNS5_1CILi1EEES8_S8_EEENS6_IJNS7_ILi192EEENS7_ILi128EEENS7_ILi96EEEEEELi96ENS_10bfloat16_tEfNS_4arch4Sm90ELb0ELb0ELb1ELb1ELb1ELb0ELb0ELb0ELb1ELb1ELb0ELb0EEENS1_21CollectiveEpilogueFwdINS6_IJSA_SC_SB_EEES9_SE_SG_Li384ELb1ELb1ELb0ELb0EEENS1_36VarlenDynamicPersistentTileSchedulerILi192ELi128ELi384ELi128ELb0ELb1ELb1ELb0ELb1ELb1EEEEEEEEEvNT_6ParamsE --------------------------
	.section	.nv.info._ZN7cutlass13device_kernelIN5flash11enable_sm90INS1_16FlashAttnFwdSm90INS1_25CollectiveMainloopFwdSm90ILi2EN4cute5tupleIJNS5_1CILi1EEES8_S8_EEENS6_IJNS7_ILi192EEENS7_ILi128EEENS7_ILi96EEEEEELi96ENS_10bfloat16_tEfNS_4arch4Sm90ELb0ELb0ELb1ELb1ELb1ELb0ELb0ELb0ELb1ELb1ELb0ELb0EEENS1_21CollectiveEpilogueFwdINS6_IJSA_SC_SB_EEES9_SE_SG_Li384ELb1ELb1ELb0ELb0EEENS1_36VarlenDynamicPersistentTileSchedulerILi192ELi128ELi384ELi128ELb0ELb1ELb1ELb0ELb1ELb1EEEEEEEEEvNT_6ParamsE,"",@"SHT_CUDA_INFO"
	.sectionflags	@""
	.align	4


	//----- nvinfo : EIATTR_CUDA_API_VERSION
	.align		4
        /*0000*/ 	.byte	0x04, 0x37
        /*0002*/ 	.short	(.L_78 - .L_77)
.L_77:
        /*0004*/ 	.word	0x00000082


	//----- nvinfo : EIATTR_KPARAM_INFO
	.align		4
.L_78:
        /*0008*/ 	.byte	0x04, 0x17
        /*000a*/ 	.short	(.L_80 - .L_79)
.L_79:
        /*000c*/ 	.word	0x00000000
        /*0010*/ 	.short	0x0000
        /*0012*/ 	.short	0x0000
        /*0014*/ 	.byte	0x00, 0xf0, 0x01, 0x2a


	//----- nvinfo : EIATTR_SPARSE_MMA_MASK
	.align		4
.L_80:
        /*0018*/ 	.byte	0x03, 0x50
        /*001a*/ 	.short	0x0000


	//----- nvinfo : EIATTR_MAXREG_COUNT
	.align		4
        /*001c*/ 	.byte	0x03, 0x1b
        /*001e*/ 	.short	0x0080


	//----- nvinfo : EIATTR_MERCURY_ISA_VERSION
	.align		4
        /*0020*/ 	.byte	0x03, 0x5f
        /*0022*/ 	.short	0x0101


	//----- nvinfo : EIATTR_VRC_CTA_INIT_COUNT
	.align		4
        /*0024*/ 	.byte	0x02, 0x4a
	.zero		1
	.zero		1


	//----- nvinfo : EIATTR_EXIT_INSTR_OFFSETS
	.align		4
        /*0028*/ 	.byte	0x04, 0x1c
        /*002a*/ 	.short	(.L_82 - .L_81)


	//   ....[0]....
.L_81:
        /*002c*/ 	.word	0x00000010


	//----- nvinfo : EIATTR_MAX_THREADS
	.align		4
.L_82:
        /*0030*/ 	.byte	0x04, 0x05
        /*0032*/ 	.short	(.L_84 - .L_83)
.L_83:
        /*0034*/ 	.word	0x00000200
        /*0038*/ 	.word	0x00000001
        /*003c*/ 	.word	0x00000001


	//----- nvinfo : EIATTR_CBANK_PARAM_SIZE
	.align		4
.L_84:
        /*0040*/ 	.byte	0x03, 0x19
        /*0042*/ 	.short	0x0a80


	//----- nvinfo : EIATTR_PARAM_CBANK
	.align		4
        /*0044*/ 	.byte	0x04, 0x0a
        /*0046*/ 	.short	(.L_86 - .L_85)
	.align		4
.L_85:
        /*0048*/ 	.word	index@(.nv.constant0._ZN7cutlass13device_kernelIN5flash11enable_sm90INS1_16FlashAttnFwdSm90INS1_25CollectiveMainloopFwdSm90ILi2EN4cute5tupleIJNS5_1CILi1EEES8_S8_EEENS6_IJNS7_ILi192EEENS7_ILi128EEENS7_ILi96EEEEEELi96ENS_10bfloat16_tEfNS_4arch4Sm90ELb0ELb0ELb1ELb1ELb1ELb0ELb0ELb0ELb1ELb1ELb0ELb0EEENS1_21CollectiveEpilogueFwdINS6_IJSA_SC_SB_EEES9_SE_SG_Li384ELb1ELb1ELb0ELb0EEENS1_36VarlenDynamicPersistentTileSchedulerILi192ELi128ELi384ELi128ELb0ELb1ELb1ELb0ELb1ELb1EEEEEEEEEvNT_6ParamsE)
        /*004c*/ 	.short	0x0380
        /*004e*/ 	.short	0x0a80


	//----- nvinfo : EIATTR_SW_WAR
	.align		4
.L_86:
        /*0050*/ 	.byte	0x04, 0x36
        /*0052*/ 	.short	(.L_88 - .L_87)
.L_87:
        /*0054*/ 	.word	0x00000008
.L_88:


//--------------------- .nv.info._ZN7cutlass13device_kernelIN5flash11enable_sm90INS1_16FlashAttnFwdSm90INS1_25CollectiveMainloopFwdSm90ILi2EN4cute5tupleIJNS5_1CILi1EEES8_S8_EEENS6_IJNS7_ILi192EEENS7_ILi128EEENS7_ILi96EEEEEELi96ENS_10bfloat16_tEfNS_4arch4Sm90ELb0ELb0ELb1ELb1ELb1ELb1ELb0ELb0ELb1ELb1ELb0ELb0EEENS1_21CollectiveEpilogueFwdINS6_IJSA_SC_SB_EEES9_SE_SG_Li384ELb1ELb1ELb0ELb0EEENS1_36VarlenDynamicPersistentTileSchedulerILi192ELi128ELi384ELi128ELb0ELb1ELb1ELb0ELb1ELb1EEEEEEEEEvNT_6ParamsE --------------------------
	.section	.nv.info._ZN7cutlass13device_kernelIN5flash11enable_sm90INS1_16FlashAttnFwdSm90INS1_25CollectiveMainloopFwdSm90ILi2EN4cute5tupleIJNS5_1CILi1EEES8_S8_EEENS6_IJNS7_ILi192EEENS7_ILi128EEENS7_ILi96EEEEEELi96ENS_10bfloat16_tEfNS_4arch4Sm90ELb0ELb0ELb1ELb1ELb1ELb1ELb0ELb0ELb1ELb1ELb0ELb0EEENS1_21CollectiveEpilogueFwdINS6_IJSA_SC_SB_EEES9_SE_SG_Li384ELb1ELb1ELb0ELb0EEENS1_36VarlenDynamicPersistentTileSchedulerILi192ELi128ELi384ELi128ELb0ELb1ELb1ELb0ELb1ELb1EEEEEEEEEvNT_6ParamsE,"",@"SHT_CUDA_INFO"
	.sectionflags	@""
	.align	4


	//----- nvinfo : EIATTR_CUDA_API_VERSION
	.align		4
        /*0000*/ 	.byte	0x04, 0x37
        /*0002*/ 	.short	(.L_90 - .L_89)
.L_89:
        /*0004*/ 	.word	0x00000082


	//----- nvinfo : EIATTR_KPARAM_INFO
	.align		4
.L_90:
        /*0008*/ 	.byte	0x04, 0x17
        /*000a*/ 	.short	(.L_92 - .L_91)
.L_91:
        /*000c*/ 	.word	0x00000000
        /*0010*/ 	.short	0x0000
        /*0012*/ 	.short	0x0000
        /*0014*/ 	.byte	0x00, 0xf0, 0x01, 0x2a


	//----- nvinfo : EIATTR_SPARSE_MMA_MASK
	.align		4
.L_92:
        /*0018*/ 	.byte	0x03, 0x50
        /*001a*/ 	.short	0x0000


	//----- nvinfo : EIATTR_MAXREG_COUNT
	.align		4
        /*001c*/ 	.byte	0x03, 0x1b
        /*001e*/ 	.short	0x0080


	//----- nvinfo : EIATTR_MERCURY_ISA_VERSION
	.align		4
        /*0020*/ 	.byte	0x03, 0x5f
        /*0022*/ 	.short	0x0101


	//----- nvinfo : EIATTR_VRC_CTA_INIT_COUNT
	.align		4
        /*0024*/ 	.byte	0x02, 0x4a
	.zero		1
	.zero		1


	//----- nvinfo : EIATTR_EXIT_INSTR_OFFSETS
	.align		4
        /*0028*/ 	.byte	0x04, 0x1c
        /*002a*/ 	.short	(.L_94 - .L_93)


	//   ....[0]....
.L_93:
        /*002c*/ 	.word	0x00000010


	//----- nvinfo : EIATTR_MAX_THREADS
	.align		4
.L_94:
        /*0030*/ 	.byte	0x04, 0x05
        /*0032*/ 	.short	(.L_96 - .L_95)
.L_95:
        /*0034*/ 	.word	0x00000200
        /*0038*/ 	.word	0x00000001
        /*003c*/ 	.word	0x00000001


	//----- nvinfo : EIATTR_CBANK_PARAM_SIZE
	.align		4
.L_96:
        /*0040*/ 	.byte	0x03, 0x19
        /*0042*/ 	.short	0x0a80


	//----- nvinfo : EIATTR_PARAM_CBANK
	.align		4
        /*0044*/ 	.byte	0x04, 0x0a
        /*0046*/ 	.short	(.L_98 - .L_97)
	.align		4
.L_97:
        /*0048*/ 	.word	index@(.nv.constant0._ZN7cutlass13device_kernelIN5flash11enable_sm90INS1_16FlashAttnFwdSm90INS1_25CollectiveMainloopFwdSm90ILi2EN4cute5tupleIJNS5_1CILi1EEES8_S8_EEENS6_IJNS7_ILi192EEENS7_ILi128EEENS7_ILi96EEEEEELi96ENS_10bfloat16_tEfNS_4arch4Sm90ELb0ELb0ELb1ELb1ELb1ELb1ELb0ELb0ELb1ELb1ELb0ELb0EEENS1_21CollectiveEpilogueFwdINS6_IJSA_SC_SB_EEES9_SE_SG_Li384ELb1ELb1ELb0ELb0EEENS1_36VarlenDynamicPersistentTileSchedulerILi192ELi128ELi384ELi128ELb0ELb1ELb1ELb0ELb1ELb1EEEEEEEEEvNT_6ParamsE)
        /*004c*/ 	.short	0x0380
        /*004e*/ 	.short	0x0a80


	//----- nvinfo : EIATTR_SW_WAR
	.align		4
.L_98:
        /*0050*/ 	.byte	0x04, 0x36
        /*0052*/ 	.short	(.L_100 - .L_99)
.L_99:
        /*0054*/ 	.word	0x00000008
.L_100:


//--------------------- .nv.info._ZN7cutlass13device_kernelIN5flash11enable_sm90INS1_16FlashAttnFwdSm90INS1_25CollectiveMainloopFwdSm90ILi2EN4cute5tupleIJNS5_1CILi1EEES8_S8_EEENS6_IJNS7_ILi192EEENS7_ILi128EEENS7_ILi96EEEEEELi96ENS_10bfloat16_tEfNS_4arch4Sm90ELb0ELb1ELb1ELb0ELb1ELb0ELb0ELb0ELb1ELb1ELb0ELb0EEENS1_21CollectiveEpilogueFwdINS6_IJSA_SC_SB_EEES9_SE_SG_Li384ELb0ELb1ELb0ELb0EEENS1_30DynamicPersistentTileSchedulerILi384ELi128ELb0ELb1ELb1EEEEEEEEEvNT_6ParamsE --------------------------
	.section	.nv.info._ZN7cutlass13device_kernelIN5flash11enable_sm90INS1_16FlashAttnFwdSm90INS1_25CollectiveMainloopFwdSm90ILi2EN4cute5tupleIJNS5_1CILi1EEES8_S8_EEENS6_IJNS7_ILi192EEENS7_ILi128EEENS7_ILi96EEEEEELi96ENS_10bfloat16_tEfNS_4arch4Sm90ELb0ELb1ELb1ELb0ELb1ELb0ELb0ELb0ELb1ELb1ELb0ELb0EEENS1_21CollectiveEpilogueFwdINS6_IJSA_SC_SB_EEES9_SE_SG_Li384ELb0ELb1ELb0ELb0EEENS1_30DynamicPersistentTileSchedulerILi384ELi128ELb0ELb1ELb1EEEEEEEEEvNT_6ParamsE,"",@"SHT_CUDA_INFO"
	.sectionflags	@""
	.align	4


	//----- nvinfo : EIATTR_CUDA_API_VERSION
	.align		4
        /*0000*/ 	.byte	0x04, 0x37
        /*0002*/ 	.short	(.L_102 - .L_101)
.L_101:
        /*0004*/ 	.word	0x00000082


	//----- nvinfo : EIATTR_KPARAM_INFO
	.align		4
.L_102:
        /*0008*/ 	.byte	0x04, 0x17
        /*000a*/ 	.short	(.L_104 - .L_103)
.L_103:
        /*000c*/ 	.word	0x00000000
        /*0010*/ 	.short	0x0000
        /*0012*/ 	.short	0x0000
        /*0014*/ 	.byte	0x00, 0xf0, 0x01, 0x2a


	//----- nvinfo : EIATTR_SPARSE_MMA_MASK
	.align		4
.L_104:
        /*0018*/ 	.byte	0x03, 0x50
        /*001a*/ 	.short	0x0000


	//----- nvinfo : EIATTR_MAXREG_COUNT
	.align		4
        /*001c*/ 	.byte	0x03, 0x1b
        /*001e*/ 	.short	0x0080


	//----- nvinfo : EIATTR_MERCURY_ISA_VERSION
	.align		4
        /*0020*/ 	.byte	0x03, 0x5f
        /*0022*/ 	.short	0x0101


	//----- nvinfo : EIATTR_VRC_CTA_INIT_COUNT
	.align		4
        /*0024*/ 	.byte	0x02, 0x4a
	.zero		1
	.zero		1


	//----- nvinfo : EIATTR_EXIT_INSTR_OFFSETS
	.align		4
        /*0028*/ 	.byte	0x04, 0x1c
        /*002a*/ 	.short	(.L_106 - .L_105)


	//   ....[0]....
.L_105:
        /*002c*/ 	.word	0x00000010


	//----- nvinfo : EIATTR_MAX_THREADS
	.align		4
.L_106:
        /*0030*/ 	.byte	0x04, 0x05
        /*0032*/ 	.short	(.L_108 - .L_107)
.L_107:
        /*0034*/ 	.word	0x00000200
        /*0038*/ 	.word	0x00000001
        /*003c*/ 	.word	0x00000001


	//----- nvinfo : EIATTR_CBANK_PARAM_SIZE
	.align		4
.L_108:
        /*0040*/ 	.byte	0x03, 0x19
        /*0042*/ 	.short	0x0a80


	//----- nvinfo : EIATTR_PARAM_CBANK
	.align		4
        /*0044*/ 	.byte	0x04, 0x0a
        /*0046*/ 	.short	(.L_110 - .L_109)
	.align		4
.L_109:
        /*0048*/ 	.word	index@(.nv.constant0._ZN7cutlass13device_kernelIN5flash11enable_sm90INS1_16FlashAttnFwdSm90INS1_25CollectiveMainloopFwdSm90ILi2EN4cute5tupleIJNS5_1CILi1EEES8_S8_EEENS6_IJNS7_ILi192EEENS7_ILi128EEENS7_ILi96EEEEEELi96ENS_10bfloat16_tEfNS_4arch4Sm90ELb0ELb1ELb1ELb0ELb1ELb0ELb0ELb0ELb1ELb1ELb0ELb0EEENS1_21CollectiveEpilogueFwdINS6_IJSA_SC_SB_EEES9_SE_SG_Li384ELb0ELb1ELb0ELb0EEENS1_30DynamicPersistentTileSchedulerILi384ELi128ELb0ELb1ELb1EEEEEEEEEvNT_6ParamsE)
        /*004c*/ 	.short	0x0380
        /*004e*/ 	.short	0x0a80


	//----- nvinfo : EIATTR_SW_WAR
	.align		4
.L_110:
        /*0050*/ 	.byte	0x04, 0x36
        /*0052*/ 	.short	(.L_112 - .L_111)
.L_111:
        /*0054*/ 	.word	0x00000008
.L_112:


//--------------------- .nv.info._ZN7cutlass13device_kernelIN5flash11enable_sm90INS1_16FlashAttnFwdSm90INS1_25CollectiveMainloopFwdSm90ILi2EN4cute5tupleIJNS5_1CILi1EEES8_S8_EEENS6_IJNS7_ILi192EEENS7_ILi128EEENS7_ILi96EEEEEELi96ENS_10bfloat16_tEfNS_4arch4Sm90ELb0ELb1ELb1ELb1ELb1ELb0ELb0ELb0ELb1ELb1ELb0ELb0EEENS1_21CollectiveEpilogueFwdINS6_IJSA_SC_SB_EEES9_SE_SG_Li384ELb1ELb1ELb0ELb0EEENS1_36VarlenDynamicPersistentTileSchedulerILi192ELi128ELi384ELi128ELb0ELb1ELb1ELb1ELb0ELb1EEEEEEEEEvNT_6ParamsE --------------------------
	.section	.nv.info._ZN7cutlass13device_kernelIN5flash11enable_sm90INS1_16FlashAttnFwdSm90INS1_25CollectiveMainloopFwdSm90ILi2EN4cute5tupleIJNS5_1CILi1EEES8_S8_EEENS6_IJNS7_ILi192EEENS7_ILi128EEENS7_ILi96EEEEEELi96ENS_10bfloat16_tEfNS_4arch4Sm90ELb0ELb1ELb1ELb1ELb1ELb0ELb0ELb0ELb1ELb1ELb0ELb0EEENS1_21CollectiveEpilogueFwdINS6_IJSA_SC_SB_EEES9_SE_SG_Li384ELb1ELb1ELb0ELb0EEENS1_36VarlenDynamicPersistentTileSchedulerILi192ELi128ELi384ELi128ELb0ELb1ELb1ELb1ELb0ELb1EEEEEEEEEvNT_6ParamsE,"",@"SHT_CUDA_INFO"
	.sectionflags	@""
	.align	4


	//----- nvinfo : EIATTR_CUDA_API_VERSION
	.align		4
        /*0000*/ 	.byte	0x04, 0x37
        /*0002*/ 	.short	(.L_114 - .L_113)
.L_113:
        /*0004*/ 	.word	0x00000082


	//----- nvinfo : EIATTR_KPARAM_INFO
	.align		4
.L_114:
        /*0008*/ 	.byte	0x04, 0x17
        /*000a*/ 	.short	(.L_116 - .L_115)
.L_115:
        /*000c*/ 	.word	0x00000000
        /*0010*/ 	.short	0x0000
        /*0012*/ 	.short	0x0000
        /*0014*/ 	.byte	0x00, 0xf0, 0x01, 0x2a


	//----- nvinfo : EIATTR_SPARSE_MMA_MASK
	.align		4
.L_116:
        /*0018*/ 	.byte	0x03, 0x50
        /*001a*/ 	.short	0x0000


	//----- nvinfo : EIATTR_MAXREG_COUNT
	.align		4
        /*001c*/ 	.byte	0x03, 0x1b
        /*001e*/ 	.short	0x0080


	//----- nvinfo : EIATTR_MERCURY_ISA_VERSION
	.align		4
        /*0020*/ 	.byte	0x03, 0x5f
        /*0022*/ 	.short	0x0101


	//----- nvinfo : EIATTR_VRC_CTA_INIT_COUNT
	.align		4
        /*0024*/ 	.byte	0x02, 0x4a
	.zero		1
	.zero		1


	//----- nvinfo : EIATTR_EXIT_INSTR_OFFSETS
	.align		4
        /*0028*/ 	.byte	0x04, 0x1c
        /*002a*/ 	.short	(.L_118 - .L_117)


	//   ....[0]....
.L_117:
        /*002c*/ 	.word	0x00000010


	//----- nvinfo : EIATTR_MAX_THREADS
	.align		4
.L_118:
        /*0030*/ 	.byte	0x04, 0x05
        /*0032*/ 	.short	(.L_120 - .L_119)
.L_119:
        /*0034*/ 	.word	0x00000200
        /*0038*/ 	.word	0x00000001
        /*003c*/ 	.word	0x00000001


	//----- nvinfo : EIATTR_CBANK_PARAM_SIZE
	.align		4
.L_120:
        /*0040*/ 	.byte	0x03, 0x19
        /*0042*/ 	.short	0x0a80


	//----- nvinfo : EIATTR_PARAM_CBANK
	.align		4
        /*0044*/ 	.byte	0x04, 0x0a
        /*0046*/ 	.short	(.L_122 - .L_121)
	.align		4
.L_121:
        /*0048*/ 	.word	index@(.nv.constant0._ZN7cutlass13device_kernelIN5flash11enable_sm90INS1_16FlashAttnFwdSm90INS1_25CollectiveMainloopFwdSm90ILi2EN4cute5tupleIJNS5_1CILi1EEES8_S8_EEENS6_IJNS7_ILi192EEENS7_ILi128EEENS7_ILi96EEEEEELi96ENS_10bfloat16_tEfNS_4arch4Sm90ELb0ELb1ELb1ELb1ELb1ELb0ELb0ELb0ELb1ELb1ELb0ELb0EEENS1_21CollectiveEpilogueFwdINS6_IJSA_SC_SB_EEES9_SE_SG_Li384ELb1ELb1ELb0ELb0EEENS1_36VarlenDynamicPersistentTileSchedulerILi192ELi128ELi384ELi128ELb0ELb1ELb1ELb1ELb0ELb1EEEEEEEEEvNT_6ParamsE)
        /*004c*/ 	.short	0x0380
        /*004e*/ 	.short	0x0a80


	//----- nvinfo : EIATTR_SW_WAR
	.align		4
.L_122:
        /*0050*/ 	.byte	0x04, 0x36
        /*0052*/ 	.short	(.L_124 - .L_123)
.L_123:
        /*0054*/ 	.word	0x00000008
.L_124:


//--------------------- .nv.info._ZN7cutlass13device_kernelIN5flash11enable_sm90INS1_16FlashAttnFwdSm90INS1_25CollectiveMainloopFwdSm90ILi2EN4cute5tupleIJNS5_1CILi1EEES8_S8_EEENS6_IJNS7_ILi192EEENS7_ILi128EEENS7_ILi96EEEEEELi96ENS_10bfloat16_tEfNS_4arch4Sm90ELb0ELb1ELb1ELb1ELb1ELb1ELb0ELb0ELb1ELb1ELb0ELb0EEENS1_21CollectiveEpilogueFwdINS6_IJSA_SC_SB_EEES9_SE_SG_Li384ELb1ELb1ELb0ELb0EEENS1_36VarlenDynamicPersistentTileSchedulerILi192ELi128ELi384ELi128ELb0ELb1ELb1ELb1ELb0ELb1EEEEEEEEEvNT_6ParamsE --------------------------
	.section	.nv.info._ZN7cutlass13device_kernelIN5flash11enable_sm90INS1_16FlashAttnFwdSm90INS1_25CollectiveMainloopFwdSm90ILi2EN4cute5tupleIJNS5_1CILi1EEES8_S8_EEENS6_IJNS7_ILi192EEENS7_ILi128EEENS7_ILi96EEEEEELi96ENS_10bfloat16_tEfNS_4arch4Sm90ELb0ELb1ELb1ELb1ELb1ELb1ELb0ELb0ELb1ELb1ELb0ELb0EEENS1_21CollectiveEpilogueFwdINS6_IJSA_SC_SB_EEES9_SE_SG_Li384ELb1ELb1ELb0ELb0EEENS1_36VarlenDynamicPersistentTileSchedulerILi192ELi128ELi384ELi128ELb0ELb1ELb1ELb1ELb0ELb1EEEEEEEEEvNT_6ParamsE,"",@"SHT_CUDA_INFO"
	.sectionflags	@""
	.align	4


	//----- nvinfo : EIATTR_CUDA_API_VERSION
	.align		4
        /*0000*/ 	.byte	0x04, 0x37
        /*0002*/ 	.short	(.L_126 - .L_125)
.L_125:
        /*0004*/ 	.word	0x00000082


	//----- nvinfo : EIATTR_KPARAM_INFO
	.align		4
.L_126:
        /*0008*/ 	.byte	0x04, 0x17
        /*000a*/ 	.short	(.L_128 - .L_127)
.L_127:
        /*000c*/ 	.word	0x00000000
        /*0010*/ 	.short	0x0000
        /*0012*/ 	.short	0x0000
        /*0014*/ 	.byte	0x00, 0xf0, 0x01, 0x2a


	//----- nvinfo : EIATTR_SPARSE_MMA_MASK
	.align		4
.L_128:
        /*0018*/ 	.byte	0x03, 0x50
        /*001a*/ 	.short	0x0000


	//----- nvinfo : EIATTR_MAXREG_COUNT
	.align		4
        /*001c*/ 	.byte	0x03, 0x1b
        /*001e*/ 	.short	0x0080


	//----- nvinfo : EIATTR_MERCURY_ISA_VERSION
	.align		4
        /*0020*/ 	.byte	0x03, 0x5f
        /*0022*/ 	.short	0x0101


	//----- nvinfo : EIATTR_VRC_CTA_INIT_COUNT
	.align		4
        /*0024*/ 	.byte	0x02, 0x4a
	.zero		1
	.zero		1


	//----- nvinfo : EIATTR_EXIT_INSTR_OFFSETS
	.align		4
        /*0028*/ 	.byte	0x04, 0x1c
        /*002a*/ 	.short	(.L_130 - .L_129)


	//   ....[0]....
.L_129:
        /*002c*/ 	.word	0x00000010


	//----- nvinfo : EIATTR_MAX_THREADS
	.align		4
.L_130:
        /*0030*/ 	.byte	0x04, 0x05
        /*0032*/ 	.short	(.L_132 - .L_131)
.L_131:
        /*0034*/ 	.word	0x00000200
        /*0038*/ 	.word	0x00000001
        /*003c*/ 	.word	0x00000001


	//----- nvinfo : EIATTR_CBANK_PARAM_SIZE
	.align		4
.L_132:
        /*0040*/ 	.byte	0x03, 0x19
        /*0042*/ 	.short	0x0a80


	//----- nvinfo : EIATTR_PARAM_CBANK
	.align		4
        /*0044*/ 	.byte	0x04, 0x0a
        /*0046*/ 	.short	(.L_134 - .L_133)
	.align		4
.L_133:
        /*0048*/ 	.word	index@(.nv.constant0._ZN7cutlass13device_kernelIN5flash11enable_sm90INS1_16FlashAttnFwdSm90INS1_25CollectiveMainloopFwdSm90ILi2EN4cute5tupleIJNS5_1CILi1EEES8_S8_EEENS6_IJNS7_ILi192EEENS7_ILi128EEENS7_ILi96EEEEEELi96ENS_10bfloat16_tEfNS_4arch4Sm90ELb0ELb1ELb1ELb1ELb1ELb1ELb0ELb0ELb1ELb1ELb0ELb0EEENS1_21CollectiveEpilogueFwdINS6_IJSA_SC_SB_EEES9_SE_SG_Li384ELb1ELb1ELb0ELb0EEENS1_36VarlenDynamicPersistentTileSchedulerILi192ELi128ELi384ELi128ELb0ELb1ELb1ELb1ELb0ELb1EEEEEEEEEvNT_6ParamsE)
        /*004c*/ 	.short	0x0380
        /*004e*/ 	.short	0x0a80


	//----- nvinfo : EIATTR_SW_WAR
	.align		4
.L_134:
        /*0050*/ 	.byte	0x04, 0x36
        /*0052*/ 	.short	(.L_136 - .L_135)
.L_135:
        /*0054*/ 	.word	0x00000008
.L_136:


//--------------------- .nv.info._ZN7cutlass13device_kernelIN5flash11enable_sm90INS1_16FlashAttnFwdSm90INS1_25CollectiveMainloopFwdSm90ILi2EN4cute5tupleIJNS5_1CILi1EEES8_S8_EEENS6_IJNS7_ILi192EEENS7_ILi128EEENS7_ILi96EEEEEELi96ENS_10bfloat16_tEfNS_4arch4Sm90ELb1ELb0ELb1ELb0ELb1ELb0ELb0ELb0ELb1ELb1ELb0ELb0EEENS1_21CollectiveEpilogueFwdINS6_IJSA_SC_SB_EEES9_SE_SG_Li384ELb0ELb1ELb0ELb0EEENS1_30DynamicPersistentTileSchedulerILi384ELi128ELb0ELb1ELb1EEEEEEEEEvNT_6ParamsE --------------------------
	.section	.nv.info._ZN7cutlass13device_kernelIN5flash11enable_sm90INS1_16FlashAttnFwdSm90INS1_25CollectiveMainloopFwdSm90ILi2EN4cute5tupleIJNS5_1CILi1EEES8_S8_EEENS6_IJNS7_ILi192EEENS7_ILi128EEENS7_ILi96EEEEEELi96ENS_10bfloat16_tEfNS_4arch4Sm90ELb1ELb0ELb1ELb0ELb1ELb0ELb0ELb0ELb1ELb1ELb0ELb0EEENS1_21CollectiveEpilogueFwdINS6_IJSA_SC_SB_EEES9_SE_SG_Li384ELb0ELb1ELb0ELb0EEENS1_30DynamicPersistentTileSchedulerILi384ELi128ELb0ELb1ELb1EEEEEEEEEvNT_6ParamsE,"",@"SHT_CUDA_INFO"
	.sectionflags	@""
	.align	4


	//----- nvinfo : EIATTR_CUDA_API_VERSION
	.align		4
        /*0000*/ 	.byte	0x04, 0x37
        /*0002*/ 	.short	(.L_138 - .L_137)
.L_137:
        /*0004*/ 	.word	0x00000082


	//----- nvinfo : EIATTR_KPARAM_INFO
	.align		4
.L_138:
        /*0008*/ 	.byte	0x04, 0x17
        /*000a*/ 	.short	(.L_140 - .L_139)
.L_139:
        /*000c*/ 	.word	0x00000000
        /*0010*/ 	.short	0x0000
        /*0012*/ 	.short	0x0000
        /*0014*/ 	.byte	0x00, 0xf0, 0x01, 0x2a


	//----- nvinfo : EIATTR_SPARSE_MMA_MASK
	.align		4
.L_140:
        /*0018*/ 	.byte	0x03, 0x50
        /*001a*/ 	.short	0x0000


	//----- nvinfo : EIATTR_MAXREG_COUNT
	.align		4
        /*001c*/ 	.byte	0x03, 0x1b
        /*001e*/ 	.short	0x0080


	//----- nvinfo : EIATTR_MERCURY_ISA_VERSION
	.align		4
        /*0020*/ 	.byte	0x03, 0x5f
        /*0022*/ 	.short	0x0101


	//----- nvinfo : EIATTR_VRC_CTA_INIT_COUNT
	.align		4
        /*0024*/ 	.byte	0x02, 0x4a
	.zero		1
	.zero		1


	//----- nvinfo : EIATTR_EXIT_INSTR_OFFSETS
	.align		4
        /*0028*/ 	.byte	0x04, 0x1c
        /*002a*/ 	.short	(.L_142 - .L_141)


	//   ....[0]....
.L_141:
        /*002c*/ 	.word	0x00000010


	//----- nvinfo : EIATTR_MAX_THREADS
	.align		4
.L_142:
        /*0030*/ 	.byte	0x04, 0x05
        /*0032*/ 	.short	(.L_144 - .L_143)
.L_143:
        /*0034*/ 	.word	0x00000200
        /*0038*/ 	.word	0x00000001
        /*003c*/ 	.word	0x00000001


	//----- nvinfo : EIATTR_CBANK_PARAM_SIZE
	.align		4
.L_144:
        /*0040*/ 	.byte	0x03, 0x19
        /*0042*/ 	.short	0x0a80


	//----- nvinfo : EIATTR_PARAM_CBANK
	.align		4
        /*0044*/ 	.byte	0x04, 0x0a
        /*0046*/ 	.short	(.L_146 - .L_145)
	.align		4
.L_145:
        /*0048*/ 	.word	index@(.nv.constant0._ZN7cutlass13device_kernelIN5flash11enable_sm90INS1_16FlashAttnFwdSm90INS1_25CollectiveMainloopFwdSm90ILi2EN4cute5tupleIJNS5_1CILi1EEES8_S8_EEENS6_IJNS7_ILi192EEENS7_ILi128EEENS7_ILi96EEEEEELi96ENS_10bfloat16_tEfNS_4arch4Sm90ELb1ELb0ELb1ELb0ELb1ELb0ELb0ELb0ELb1ELb1ELb0ELb0EEENS1_21CollectiveEpilogueFwdINS6_IJSA_SC_SB_EEES9_SE_SG_Li384ELb0ELb1ELb0ELb0EEENS1_30DynamicPersistentTileSchedulerILi384ELi128ELb0ELb1ELb1EEEEEEEEEvNT_6ParamsE)
        /*004c*/ 	.short	0x0380
        /*004e*/ 	.short	0x0a80


	//----- nvinfo : EIATTR_SW_WAR
	.align		4
.L_146:
        /*0050*/ 	.byte	0x04, 0x36
        /*0052*/ 	.short	(.L_148 - .L_147)
.L_147:
        /*0054*/ 	.word	0x00000008
.L_148:


//--------------------- .nv.info._ZN7cutlass13device_kernelIN5flash11enable_sm90INS1_16FlashAttnFwdSm90INS1_25CollectiveMainloopFwdSm90ILi2EN4cute5tupleIJNS5_1CILi1EEES8_S8_EEENS6_IJNS7_ILi192EEENS7_ILi128EEENS7_ILi96EEEEEELi96ENS_10bfloat16_tEfNS_4arch4Sm90ELb1ELb0ELb1ELb1ELb1ELb0ELb0ELb0ELb1ELb1ELb0ELb0EEENS1_21CollectiveEpilogueFwdINS6_IJSA_SC_SB_EEES9_SE_SG_Li384ELb1ELb1ELb0ELb0EEENS1_36VarlenDynamicPersistentTileSchedulerILi192ELi128ELi384ELi128ELb0ELb1ELb1ELb1ELb1ELb1EEEEEEEEEvNT_6ParamsE --------------------------
	.section	.nv.info._ZN7cutlass13device_kernelIN5flash11enable_sm90INS1_16FlashAttnFwdSm90INS1_25CollectiveMainloopFwdSm90ILi2EN4cute5tupleIJNS5_1CILi1EEES8_S8_EEENS6_IJNS7_ILi192EEENS7_ILi128EEENS7_ILi96EEEEEELi96ENS_10bfloat16_tEfNS_4arch4Sm90ELb1ELb0ELb1ELb1ELb1ELb0ELb0ELb0ELb1ELb1ELb0ELb0EEENS1_21CollectiveEpilogueFwdINS6_IJSA_SC_SB_EEES9_SE_SG_Li384ELb1ELb1ELb0ELb0EEENS1_36VarlenDynamicPersistentTileSchedulerILi192ELi128ELi384ELi128ELb0ELb1ELb1ELb1ELb1ELb1EEEEEEEEEvNT_6ParamsE,"",@"SHT_CUDA_INFO"
	.sectionflags	@""
	.align	4


	//----- nvinfo : EIATTR_CUDA_API_VERSION
	.align		4
        /*0000*/ 	.byte	0x04, 0x37
        /*0002*/ 	.short	(.L_150 - .L_149)
.L_149:
        /*0004*/ 	.word	0x00000082


	//----- nvinfo : EIATTR_KPARAM_INFO
	.align		4
.L_150:
        /*0008*/ 	.byte	0x04, 0x17
        /*000a*/ 	.short	(.L_152 - .L_151)
.L_151:
        /*000c*/ 	.word	0x00000000
        /*0010*/ 	.short	0x0000
        /*0012*/ 	.short	0x0000
        /*0014*/ 	.byte	0x00, 0xf0, 0x01, 0x2a


	//----- nvinfo : EIATTR_SPARSE_MMA_MASK
	.align		4
.L_152:
        /*0018*/ 	.byte	0x03, 0x50
        /*001a*/ 	.short	0x0000


	//----- nvinfo : EIATTR_MAXREG_COUNT
	.align		4
        /*001c*/ 	.byte	0x03, 0x1b
        /*001e*/ 	.short	0x0080


	//----- nvinfo : EIATTR_MERCURY_ISA_VERSION
	.align		4
        /*0020*/ 	.byte	0x03, 0x5f
        /*0022*/ 	.short	0x0101


	//----- nvinfo : EIATTR_VRC_CTA_INIT_COUNT
	.align		4
        /*0024*/ 	.byte	0x02, 0x4a
	.zero		1
	.zero		1


	//----- nvinfo : EIATTR_EXIT_INSTR_OFFSETS
	.align		4
        /*0028*/ 	.byte	0x04, 0x1c
        /*002a*/ 	.short	(.L_154 - .L_153)


	//   ....[0]....
.L_153:
        /*002c*/ 	.word	0x00000010


	//----- nvinfo : EIATTR_MAX_THREADS
	.align		4
.L_154:
        /*0030*/ 	.byte	0x04, 0x05
        /*0032*/ 	.short	(.L_156 - .L_155)
.L_155:
        /*0034*/ 	.word	0x00000200
        /*0038*/ 	.word	0x00000001
        /*003c*/ 	.word	0x00000001


	//----- nvinfo : EIATTR_CBANK_PARAM_SIZE
	.align		4
.L_156:
        /*0040*/ 	.byte	0x03, 0x19
        /*0042*/ 	.short	0x0a80


	//----- nvinfo : EIATTR_PARAM_CBANK
	.align		4
        /*0044*/ 	.byte	0x04, 0x0a
        /*0046*/ 	.short	(.L_158 - .L_157)
	.align		4
.L_157:
        /*0048*/ 	.word	index@(.nv.constant0._ZN7cutlass13device_kernelIN5flash11enable_sm90INS1_16FlashAttnFwdSm90INS1_25CollectiveMainloopFwdSm90ILi2EN4cute5tupleIJNS5_1CILi1EEES8_S8_EEENS6_IJNS7_ILi192EEENS7_ILi128EEENS7_ILi96EEEEEELi96ENS_10bfloat16_tEfNS_4arch4Sm90ELb1ELb0ELb1ELb1ELb1ELb0ELb0ELb0ELb1ELb1ELb0ELb0EEENS1_21CollectiveEpilogueFwdINS6_IJSA_SC_SB_EEES9_SE_SG_Li384ELb1ELb1ELb0ELb0EEENS1_36VarlenDynamicPersistentTileSchedulerILi192ELi128ELi384ELi128ELb0ELb1ELb1ELb1ELb1ELb1EEEEEEEEEvNT_6ParamsE)
        /*004c*/ 	.short	0x0380
        /*004e*/ 	.short	0x0a80


	//----- nvinfo : EIATTR_SW_WAR
	.align		4
.L_158:
        /*0050*/ 	.byte	0x04, 0x36
        /*0052*/ 	.short	(.L_160 - .L_159)
.L_159:
        /*0054*/ 	.word	0x00000008
.L_160:


//--------------------- .nv.info._ZN7cutlass13device_kernelIN5flash11enable_sm90INS1_16FlashAttnFwdSm90INS1_25CollectiveMainloopFwdSm90ILi2EN4cute5tupleIJNS5_1CILi1EEES8_S8_EEENS6_IJNS7_ILi192EEENS7_ILi128EEENS7_ILi96EEEEEELi96ENS_10bfloat16_tEfNS_4arch4Sm90ELb1ELb0ELb1ELb1ELb1ELb1ELb0ELb0ELb1ELb1ELb0ELb0EEENS1_21CollectiveEpilogueFwdINS6_IJSA_SC_SB_EEES9_SE_SG_Li384ELb1ELb1ELb0ELb0EEENS1_36VarlenDynamicPersistentTileSchedulerILi192ELi128ELi384ELi128ELb0ELb1ELb1ELb1ELb1ELb1EEEEEEEEEvNT_6ParamsE --------------------------
	.section	.nv.info._ZN7cutlass13device_kernelIN5flash11enable_sm90INS1_16FlashAttnFwdSm90INS1_25CollectiveMainloopFwdSm90ILi2EN4cute5tupleIJNS5_1CILi1EEES8_S8_EEENS6_IJNS7_ILi192EEENS7_ILi128EEENS7_ILi96EEEEEELi96ENS_10bfloat16_tEfNS_4arch4Sm90ELb1ELb0ELb1ELb1ELb1ELb1ELb0ELb0ELb1ELb1ELb0ELb0EEENS1_21CollectiveEpilogueFwdINS6_IJSA_SC_SB_EEES9_SE_SG_Li384ELb1ELb1ELb0ELb0EEENS1_36VarlenDynamicPersistentTileSchedulerILi192ELi128ELi384ELi128ELb0ELb1ELb1ELb1ELb1ELb1EEEEEEEEEvNT_6ParamsE,"",@"SHT_CUDA_INFO"
	.sectionflags	@""
	.align	4


	//----- nvinfo : EIATTR_CUDA_API_VERSION
	.align		4
        /*0000*/ 	.byte	0x04, 0x37
        /*0002*/ 	.short	(.L_162 - .L_161)
.L_161:
        /*0004*/ 	.word	0x00000082


	//----- nvinfo : EIATTR_KPARAM_INFO
	.align		4
.L_162:
        /*0008*/ 	.byte	0x04, 0x17
        /*000a*/ 	.short	(.L_164 - .L_163)
.L_163:
        /*000c*/ 	.word	0x00000000
        /*0010*/ 	.short	0x0000
        /*0012*/ 	.short	0x0000
        /*0014*/ 	.byte	0x00, 0xf0, 0x01, 0x2a


	//----- nvinfo : EIATTR_SPARSE_MMA_MASK
	.align		4
.L_164:
        /*0018*/ 	.byte	0x03, 0x50
        /*001a*/ 	.short	0x0000


	//----- nvinfo : EIATTR_MAXREG_COUNT
	.align		4
        /*001c*/ 	.byte	0x03, 0x1b
        /*001e*/ 	.short	0x0080


	//----- nvinfo : EIATTR_MERCURY_ISA_VERSION
	.align		4
        /*0020*/ 	.byte	0x03, 0x5f
        /*0022*/ 	.short	0x0101


	//----- nvinfo : EIATTR_VRC_CTA_INIT_COUNT
	.align		4
        /*0024*/ 	.byte	0x02, 0x4a
	.zero		1
	.zero		1


	//----- nvinfo : EIATTR_EXIT_INSTR_OFFSETS
	.align		4
        /*0028*/ 	.byte	0x04, 0x1c
        /*002a*/ 	.short	(.L_166 - .L_165)


	//   ....[0]....
.L_165:
        /*002c*/ 	.word	0x00000010


	//----- nvinfo : EIATTR_MAX_THREADS
	.align		4
.L_166:
        /*0030*/ 	.byte	0x04, 0x05
        /*0032*/ 	.short	(.L_168 - .L_167)
.L_167:
        /*0034*/ 	.word	0x00000200
        /*0038*/ 	.word	0x00000001
        /*003c*/ 	.word	0x00000001


	//----- nvinfo : EIATTR_CBANK_PARAM_SIZE
	.align		4
.L_168:
        /*0040*/ 	.byte	0x03, 0x19
        /*0042*/ 	.short	0x0a80


	//----- nvinfo : EIATTR_PARAM_CBANK
	.align		4
        /*0044*/ 	.byte	0x04, 0x0a
        /*0046*/ 	.short	(.L_170 - .L_169)
	.align		4
.L_169:
        /*0048*/ 	.word	index@(.nv.constant0._ZN7cutlass13device_kernelIN5flash11enable_sm90INS1_16FlashAttnFwdSm90INS1_25CollectiveMainloopFwdSm90ILi2EN4cute5tupleIJNS5_1CILi1EEES8_S8_EEENS6_IJNS7_ILi192EEENS7_ILi128EEENS7_ILi96EEEEEELi96ENS_10bfloat16_tEfNS_4arch4Sm90ELb1ELb0ELb1ELb1ELb1ELb1ELb0ELb0ELb1ELb1ELb0ELb0EEENS1_21CollectiveEpilogueFwdINS6_IJSA_SC_SB_EEES9_SE_SG_Li384ELb1ELb1ELb0ELb0EEENS1_36VarlenDynamicPersistentTileSchedulerILi192ELi128ELi384ELi128ELb0ELb1ELb1ELb1ELb1ELb1EEEEEEEEEvNT_6ParamsE)
        /*004c*/ 	.short	0x0380
        /*004e*/ 	.short	0x0a80


	//----- nvinfo : EIATTR_SW_WAR
	.align		4
.L_170:
        /*0050*/ 	.byte	0x04, 0x36
        /*0052*/ 	.short	(.L_172 - .L_171)
.L_171:
        /*0054*/ 	.word	0x00000008
.L_172:


//--------------------- .nv.callgraph             --------------------------
	.section	.nv.callgraph,"",@"SHT_CUDA_CALLGRAPH"
	.align	4
	.sectionentsize	8
	.align		4
        /*0000*/ 	.word	0x00000000
	.align		4
        /*0004*/ 	.word	0xffffffff
	.align		4
        /*0008*/ 	.word	0x00000000
	.align		4
        /*000c*/ 	.word	0xfffffffe
	.align		4
        /*0010*/ 	.word	0x00000000
	.align		4
        /*0014*/ 	.word	0xfffffffd
	.align		4
        /*0018*/ 	.word	0x00000000
	.align		4
        /*001c*/ 	.word	0xfffffffc


//--------------------- .nv.constant4             --------------------------
	.section	.nv.constant4,"a",@progbits
	.align	8
	.align		8
.nv.constant4:
        /*0000*/ 	.dword	_ZN79_INTERNAL_8c6fb5e8_43_flash_fwd_hdim96_bf16_paged_softcap_sm90_cu_49158569_35934cuda3std3__45__cpo5beginE
	.align		8
        /*0008*/ 	.dword	_ZN79_INTERNAL_8c6fb5e8_43_flash_fwd_hdim96_bf16_paged_softcap_sm90_cu_49158569_35934cuda3std3__45__cpo3endE
	.align		8
        /*0010*/ 	.dword	_ZN79_INTERNAL_8c6fb5e8_43_flash_fwd_hdim96_bf16_paged_softcap_sm90_cu_49158569_35934cuda3std3__45__cpo6cbeginE
	.align		8
        /*0018*/ 	.dword	_ZN79_INTERNAL_8c6fb5e8_43_flash_fwd_hdim96_bf16_paged_softcap_sm90_cu_49158569_35934cuda3std3__45__cpo4cendE
	.align		8
        /*0020*/ 	.dword	_ZN79_INTERNAL_8c6fb5e8_43_flash_fwd_hdim96_bf16_paged_softcap_sm90_cu_49158569_35934cuda3std3__481_GLOBAL__N__8c6fb5e8_43_flash_fwd_hdim96_bf16_paged_softcap_sm90_cu_49158569_35936ignoreE
	.align		8
        /*0028*/ 	.dword	_ZN79_INTERNAL_8c6fb5e8_43_flash_fwd_hdim96_bf16_paged_softcap_sm90_cu_49158569_35934cuda3std3__419piecewise_constructE
	.align		8
        /*0030*/ 	.dword	_ZN79_INTERNAL_8c6fb5e8_43_flash_fwd_hdim96_bf16_paged_softcap_sm90_cu_49158569_35934cuda3std3__48in_placeE
	.align		8
        /*0038*/ 	.dword	_ZN79_INTERNAL_8c6fb5e8_43_flash_fwd_hdim96_bf16_paged_softcap_sm90_cu_49158569_35934cuda3std6ranges3__45__cpo4swapE
	.align		8
        /*0040*/ 	.dword	_ZN79_INTERNAL_8c6fb5e8_43_flash_fwd_hdim96_bf16_paged_softcap_sm90_cu_49158569_35934cuda3std6ranges3__45__cpo9iter_moveE
	.align		8
        /*0048*/ 	.dword	_ZN79_INTERNAL_8c6fb5e8_43_flash_fwd_hdim96_bf16_paged_softcap_sm90_cu_49158569_35934cute7productE
	.align		8
        /*0050*/ 	.dword	_ZN79_INTERNAL_8c6fb5e8_43_flash_fwd_hdim96_bf16_paged_softcap_sm90_cu_49158569_35934cute1_E


//--------------------- .text._ZN7cutlass13device_kernelIN5flash11enable_sm90INS1_16FlashAttnFwdSm90INS1_25CollectiveMainloopFwdSm90ILi2EN4cute5tupleIJNS5_1CILi1EEES8_S8_EEENS6_IJNS7_ILi192EEENS7_ILi128EEENS7_ILi96EEEEEELi96ENS_10bfloat16_tEfNS_4arch4Sm90ELb0ELb0ELb1ELb0ELb1ELb0ELb0ELb0ELb1ELb1ELb0ELb0EEENS1_21CollectiveEpilogueFwdINS6_IJSA_SC_SB_EEES9_SE_SG_Li384ELb0ELb1ELb0ELb0EEENS1_29StaticPersistentTileSchedulerILb0EEEEEEEEEvNT_6ParamsE --------------------------
	.section	.text._ZN7cutlass13device_kernelIN5flash11enable_sm90INS1_16FlashAttnFwdSm90INS1_25CollectiveMainloopFwdSm90ILi2EN4cute5tupleIJNS5_1CILi1EEES8_S8_EEENS6_IJNS7_ILi192EEENS7_ILi128EEENS7_ILi96EEEEEELi96ENS_10bfloat16_tEfNS_4arch4Sm90ELb0ELb0ELb1ELb0ELb1ELb0ELb0ELb0ELb1ELb1ELb0ELb0EEENS1_21CollectiveEpilogueFwdINS6_IJSA_SC_SB_EEES9_SE_SG_Li384ELb0ELb1ELb0ELb0EEENS1_29StaticPersistentTileSchedulerILb0EEEEEEEEEvNT_6ParamsE,"ax",@progbits
	.align	128
.text._ZN7cutlass13device_kernelIN5flash11enable_sm90INS1_16FlashAttnFwdSm90INS1_25CollectiveMainloopFwdSm90ILi2EN4cute5tupleIJNS5_1CILi1EEES8_S8_EEENS6_IJNS7_ILi192EEENS7_ILi128EEENS7_ILi96EEEEEELi96ENS_10bfloat16_tEfNS_4arch4Sm90ELb0ELb0ELb1ELb0ELb1ELb0ELb0ELb0ELb1ELb1ELb0ELb0EEENS1_21CollectiveEpilogueFwdINS6_IJSA_SC_SB_EEES9_SE_SG_Li384ELb0ELb1ELb0ELb0EEENS1_29StaticPersistentTileSchedulerILb0EEEEEEEEEvNT_6ParamsE:
        .type           _ZN7cutlass13device_kernelIN5flash11enable_sm90INS1_16FlashAttnFwdSm90INS1_25CollectiveMainloopFwdSm90ILi2EN4cute5tupleIJNS5_1CILi1EEES8_S8_EEENS6_IJNS7_ILi192EEENS7_ILi128EEENS7_ILi96EEEEEELi96ENS_10bfloat16_tEfNS_4arch4Sm90ELb0ELb0ELb1ELb0ELb1ELb0ELb0ELb0ELb1ELb1ELb0ELb0EEENS1_21CollectiveEpilogueFwdINS6_IJSA_SC_SB_EEES9_SE_SG_Li384ELb0ELb1ELb0ELb0EEENS1_29StaticPersistentTileSchedulerILb0EEEEEEEEEvNT_6ParamsE,@function
        .size           _ZN7cutlass13device_kernelIN5flash11enable_sm90INS1_16FlashAttnFwdSm90INS1_25CollectiveMainloopFwdSm90ILi2EN4cute5tupleIJNS5_1CILi1EEES8_S8_EEENS6_IJNS7_ILi192EEENS7_ILi128EEENS7_ILi96EEEEEELi96ENS_10bfloat16_tEfNS_4arch4Sm90ELb0ELb0ELb1ELb0ELb1ELb0ELb0ELb0ELb1ELb1ELb0ELb0EEENS1_21CollectiveEpilogueFwdINS6_IJSA_SC_SB_EEES9_SE_SG_Li384ELb0ELb1ELb0ELb0EEENS1_29StaticPersistentTileSchedulerILb0EEEEEEEEEvNT_6ParamsE,(.L_x_9 - _ZN7cutlass13device_kernelIN5flash11enable_sm90INS1_16FlashAttnFwdSm90INS1_25CollectiveMainloopFwdSm90ILi2EN4cute5tupleIJNS5_1CILi1EEES8_S8_EEENS6_IJNS7_ILi192EEENS7_ILi128EEENS7_ILi96EEEEEELi96ENS_10bfloat16_tEfNS_4arch4Sm90ELb0ELb0ELb1ELb0ELb1ELb0ELb0ELb0ELb1ELb1ELb0ELb0EEENS1_21CollectiveEpilogueFwdINS6_IJSA_SC_SB_EEES9_SE_SG_Li384ELb0ELb1ELb0ELb0EEENS1_29StaticPersistentTileSchedulerILb0EEEEEEEEEvNT_6ParamsE)
        .other          _ZN7cutlass13device_kernelIN5flash11enable_sm90INS1_16FlashAttnFwdSm90INS1_25CollectiveMainloopFwdSm90ILi2EN4cute5tupleIJNS5_1CILi1EEES8_S8_EEENS6_IJNS7_ILi192EEENS7_ILi128EEENS7_ILi96EEEEEELi96ENS_10bfloat16_tEfNS_4arch4Sm90ELb0ELb0ELb1ELb0ELb1ELb0ELb0ELb0ELb1ELb1ELb0ELb0EEENS1_21CollectiveEpilogueFwdINS6_IJSA_SC_SB_EEES9_SE_SG_Li384ELb0ELb1ELb0ELb0EEENS1_29StaticPersistentTileSchedulerILb0EEEEEEEEEvNT_6ParamsE,@"STO_CUDA_ENTRY STV_DEFAULT"
_ZN7cutlass13device_kernelIN5flash11enable_sm90INS1_16FlashAttnFwdSm90INS1_25CollectiveMainloopFwdSm90ILi2EN4cute5tupleIJNS5_1CILi1EEES8_S8_EEENS6_IJNS7_ILi192EEENS7_ILi128EEENS7_ILi96EEEEEELi96ENS_10bfloat16_tEfNS_4arch4Sm90ELb0ELb0ELb1ELb0ELb1ELb0ELb0ELb0ELb1ELb1ELb0ELb0EEENS1_21CollectiveEpilogueFwdINS6_IJSA_SC_SB_EEES9_SE_SG_Li384ELb0ELb1ELb0ELb0EEENS1_29StaticPersistentTileSchedulerILb0EEEEEEEEEvNT_6ParamsE:
[----:B------:R-:W-:Y:S01]  /*0000*/  LDC R1, c[0x0][0x37c] ;  /* 0x0000df00ff017b82 */ /* 0x000fe20000000800 */
[----:B------:R-:W-:Y:S05]  /*0010*/  EXIT ;  /* 0x000000000000794d */ /* 0x000fea0003800000 */
.L_x_0:
[----:B------:R-:W-:-:S00]  /*0020*/  BRA `(.L_x_0) ;  /* 0xfffffffc00fc7947 */ /* 0x000fc0000383ffff */
[----:B------:R-:W-:-:S00]  /*0030*/  NOP ;  /* 0x0000000000007918 */ /* 0x000fc00000000000 */
        /* <DEDUP_REMOVED lines=12> */
.L_x_9:


//--------------------- .text._ZN7cutlass13device_kernelIN5flash11enable_sm90INS1_16FlashAttnFwdSm90INS1_25CollectiveMainloopFwdSm90ILi2EN4cute5tupleIJNS5_1CILi1EEES8_S8_EEENS6_IJNS7_ILi192EEENS7_ILi128EEENS7_ILi96EEEEEELi96ENS_10bfloat16_tEfNS_4arch4Sm90ELb0ELb0ELb1ELb1ELb1ELb0ELb0ELb0ELb1ELb1ELb0ELb0EEENS1_21CollectiveEpilogueFwdINS6_IJSA_SC_SB_EEES9_SE_SG_Li384ELb1ELb1ELb0ELb0EEENS1_36VarlenDynamicPersistentTileSchedulerILi192ELi128ELi384ELi128ELb0ELb1ELb1ELb0ELb1ELb1EEEEEEEEEvNT_6ParamsE --------------------------
	.section	.text._ZN7cutlass13device_kernelIN5flash11enable_sm90INS1_16FlashAttnFwdSm90INS1_25CollectiveMainloopFwdSm90ILi2EN4cute5tupleIJNS5_1CILi1EEES8_S8_EEENS6_IJNS7_ILi192EEENS7_ILi128EEENS7_ILi96EEEEEELi96ENS_10bfloat16_tEfNS_4arch4Sm90ELb0ELb0ELb1ELb1ELb1ELb0ELb0ELb0ELb1ELb1ELb0ELb0EEENS1_21CollectiveEpilogueFwdINS6_IJSA_SC_SB_EEES9_SE_SG_Li384ELb1ELb1ELb0ELb0EEENS1_36VarlenDynamicPersistentTileSchedulerILi192ELi128ELi384ELi128ELb0ELb1ELb1ELb0ELb1ELb1EEEEEEEEEvNT_6ParamsE,"ax",@progbits
	.align	128
.text._ZN7cutlass13device_kernelIN5flash11enable_sm90INS1_16FlashAttnFwdSm90INS1_25CollectiveMainloopFwdSm90ILi2EN4cute5tupleIJNS5_1CILi1EEES8_S8_EEENS6_IJNS7_ILi192EEENS7_ILi128EEENS7_ILi96EEEEEELi96ENS_10bfloat16_tEfNS_4arch4Sm90ELb0ELb0ELb1ELb1ELb1ELb0ELb0ELb0ELb1ELb1ELb0ELb0EEENS1_21CollectiveEpilogueFwdINS6_IJSA_SC_SB_EEES9_SE_SG_Li384ELb1ELb1ELb0ELb0EEENS1_36VarlenDynamicPersistentTileSchedulerILi192ELi128ELi384ELi128ELb0ELb1ELb1ELb0ELb1ELb1EEEEEEEEEvNT_6ParamsE:
        .type           _ZN7cutlass13device_kernelIN5flash11enable_sm90INS1_16FlashAttnFwdSm90INS1_25CollectiveMainloopFwdSm90ILi2EN4cute5tupleIJNS5_1CILi1EEES8_S8_EEENS6_IJNS7_ILi192EEENS7_ILi128EEENS7_ILi96EEEEEELi96ENS_10bfloat16_tEfNS_4arch4Sm90ELb0ELb0ELb1ELb1ELb1ELb0ELb0ELb0ELb1ELb1ELb0ELb0EEENS1_21CollectiveEpilogueFwdINS6_IJSA_SC_SB_EEES9_SE_SG_Li384ELb1ELb1ELb0ELb0EEENS1_36VarlenDynamicPersistentTileSchedulerILi192ELi128ELi384ELi128ELb0ELb1ELb1ELb0ELb1ELb1EEEEEEEEEvNT_6ParamsE,@function
        .size           _ZN7cutlass13device_kernelIN5flash11enable_sm90INS1_16FlashAttnFwdSm90INS1_25CollectiveMainloopFwdSm90ILi2EN4cute5tupleIJNS5_1CILi1EEES8_S8_EEENS6_IJNS7_ILi192EEENS7_ILi128EEENS7_ILi96EEEEEELi96ENS_10bfloat16_tEfNS_4arch4Sm90ELb0ELb0ELb1ELb1ELb1ELb0ELb0ELb0ELb1ELb1ELb0ELb0EEENS1_21CollectiveEpilogueFwdINS6_IJSA_SC_SB_EEES9_SE_SG_Li384ELb1ELb1ELb0ELb0EEENS1_36VarlenDynamicPersistentTileSchedulerILi192ELi128ELi384ELi128ELb0ELb1ELb1ELb0ELb1ELb1EEEEEEEEEvNT_6ParamsE,(.L_x_10 - _ZN7cutlass13device_kernelIN5flash11enable_sm90INS1_16FlashAttnFwdSm90INS1_25CollectiveMainloopFwdSm90ILi2EN4cute5tupleIJNS5_1CILi1EEES8_S8_EEENS6_IJNS7_ILi192EEENS7_ILi128EEENS7_ILi96EEEEEELi96ENS_10bfloat16_tEfNS_4arch4Sm90ELb0ELb0ELb1ELb1ELb1ELb0ELb0ELb0ELb1ELb1ELb0ELb0EEENS1_21CollectiveEpilogueFwdINS6_IJSA_SC_SB_EEES9_SE_SG_Li384ELb1ELb1ELb0ELb0EEENS1_36VarlenDynamicPersistentTileSchedulerILi192ELi128ELi384ELi128ELb0ELb1ELb1ELb0ELb1ELb1EEEEEEEEEvNT_6ParamsE)
        .other          _ZN7cutlass13device_kernelIN5flash11enable_sm90INS1_16FlashAttnFwdSm90INS1_25CollectiveMainloopFwdSm90ILi2EN4cute5tupleIJNS5_1CILi1EEES8_S8_EEENS6_IJNS7_ILi192EEENS7_ILi128EEENS7_ILi96EEEEEELi96ENS_10bfloat16_tEfNS_4arch4Sm90ELb0ELb0ELb1ELb1ELb1ELb0ELb0ELb0ELb1ELb1ELb0ELb0EEENS1_21CollectiveEpilogueFwdINS6_IJSA_SC_SB_EEES9_SE_SG_Li384ELb1ELb1ELb0ELb0EEENS1_36VarlenDynamicPersistentTileSchedulerILi192ELi128ELi384ELi128ELb0ELb1ELb1ELb0ELb1ELb1EEEEEEEEEvNT_6ParamsE,@"STO_CUDA_ENTRY STV_DEFAULT"
_ZN7cutlass13device_kernelIN5flash11enable_sm90INS1_16FlashAttnFwdSm90INS1_25CollectiveMainloopFwdSm90ILi2EN4cute5tupleIJNS5_1CILi1EEES8_S8_EEENS6_IJNS7_ILi192EEENS7_ILi128EEENS7_ILi96EEEEEELi96ENS_10bfloat16_tEfNS_4arch4Sm90ELb0ELb0ELb1ELb1ELb1ELb0ELb0ELb0ELb1ELb1ELb0ELb0EEENS1_21CollectiveEpilogueFwdINS6_IJSA_SC_SB_EEES9_SE_SG_Li384ELb1ELb1ELb0ELb0EEENS1_36VarlenDynamicPersistentTileSchedulerILi192ELi128ELi384ELi128ELb0ELb1ELb1ELb0ELb1ELb1EEEEEEEEEvNT_6ParamsE:
[----:B------:R-:W-:Y:S01]  /*0000*/  LDC R1, c[0x0][0x37c] ;  /* 0x0000df00ff017b82 */ /* 0x000fe20000000800 */
[----:B------:R-:W-:Y:S05]  /*0010*/  EXIT ;  /* 0x000000000000794d */ /* 0x000fea0003800000 */
.L_x_1:
        /* <DEDUP_REMOVED lines=14> */
.L_x_10:


//--------------------- .text._ZN7cutlass13device_kernelIN5flash11enable_sm90INS1_16FlashAttnFwdSm90INS1_25CollectiveMainloopFwdSm90ILi2EN4cute5tupleIJNS5_1CILi1EEES8_S8_EEENS6_IJNS7_ILi192EEENS7_ILi128EEENS7_ILi96EEEEEELi96ENS_10bfloat16_tEfNS_4arch4Sm90ELb0ELb0ELb1ELb1ELb1ELb1ELb0ELb0ELb1ELb1ELb0ELb0EEENS1_21CollectiveEpilogueFwdINS6_IJSA_SC_SB_EEES9_SE_SG_Li384ELb1ELb1ELb0ELb0EEENS1_36VarlenDynamicPersistentTileSchedulerILi192ELi128ELi384ELi128ELb0ELb1ELb1ELb0ELb1ELb1EEEEEEEEEvNT_6ParamsE --------------------------
	.section	.text._ZN7cutlass13device_kernelIN5flash11enable_sm90INS1_16FlashAttnFwdSm90INS1_25CollectiveMainloopFwdSm90ILi2EN4cute5tupleIJNS5_1CILi1EEES8_S8_EEENS6_IJNS7_ILi192EEENS7_ILi128EEENS7_ILi96EEEEEELi96ENS_10bfloat16_tEfNS_4arch4Sm90ELb0ELb0ELb1ELb1ELb1ELb1ELb0ELb0ELb1ELb1ELb0ELb0EEENS1_21CollectiveEpilogueFwdINS6_IJSA_SC_SB_EEES9_SE_SG_Li384ELb1ELb1ELb0ELb0EEENS1_36VarlenDynamicPersistentTileSchedulerILi192ELi128ELi384ELi128ELb0ELb1ELb1ELb0ELb1ELb1EEEEEEEEEvNT_6ParamsE,"ax",@progbits
	.align	128
.text._ZN7cutlass13device_kernelIN5flash11enable_sm90INS1_16FlashAttnFwdSm90INS1_25CollectiveMainloopFwdSm90ILi2EN4cute5tupleIJNS5_1CILi1EEES8_S8_EEENS6_IJNS7_ILi192EEENS7_ILi128EEENS7_ILi96EEEEEELi96ENS_10bfloat16_tEfNS_4arch4Sm90ELb0ELb0ELb1ELb1ELb1ELb1ELb0ELb0ELb1ELb1ELb0ELb0EEENS1_21CollectiveEpilogueFwdINS6_IJSA_SC_SB_EEES9_SE_SG_Li384ELb1ELb1ELb0ELb0EEENS1_36VarlenDynamicPersistentTileSchedulerILi192ELi128ELi384ELi128ELb0ELb1ELb1ELb0ELb1ELb1EEEEEEEEEvNT_6ParamsE:
        .type           _ZN7cutlass13device_kernelIN5flash11enable_sm90INS1_16FlashAttnFwdSm90INS1_25CollectiveMainloopFwdSm90ILi2EN4cute5tupleIJNS5_1CILi1EEES8_S8_EEENS6_IJNS7_ILi192EEENS7_ILi128EEENS7_ILi96EEEEEELi96ENS_10bfloat16_tEfNS_4arch4Sm90ELb0ELb0ELb1ELb1ELb1ELb1ELb0ELb0ELb1ELb1ELb0ELb0EEENS1_21CollectiveEpilogueFwdINS6_IJSA_SC_SB_EEES9_SE_SG_Li384ELb1ELb1ELb0ELb0EEENS1_36VarlenDynamicPersistentTileSchedulerILi192ELi128ELi384ELi128ELb0ELb1ELb1ELb0ELb1ELb1EEEEEEEEEvNT_6ParamsE,@function
        .size           _ZN7cutlass13device_kernelIN5flash11enable_sm90INS1_16FlashAttnFwdSm90INS1_25CollectiveMainloopFwdSm90ILi2EN4cute5tupleIJNS5_1CILi1EEES8_S8_EEENS6_IJNS7_ILi192EEENS7_ILi128EEENS7_ILi96EEEEEELi96ENS_10bfloat16_tEfNS_4arch4Sm90ELb0ELb0ELb1ELb1ELb1ELb1ELb0ELb0ELb1ELb1ELb0ELb0EEENS1_21CollectiveEpilogueFwdINS6_IJSA_SC_SB_EEES9_SE_SG_Li384ELb1ELb1ELb0ELb0EEENS1_36VarlenDynamicPersistentTileSchedulerILi192ELi128ELi384ELi128ELb0ELb1ELb1ELb0ELb1ELb1EEEEEEEEEvNT_6ParamsE,(.L_x_11 - _ZN7cutlass13device_kernelIN5flash11enable_sm90INS1_16FlashAttnFwdSm90INS1_25CollectiveMainloopFwdSm90ILi2EN4cute5tupleIJNS5_1CILi1EEES8_S8_EEENS6_IJNS7_ILi192EEENS7_ILi128EEENS7_ILi96EEEEEELi96ENS_10bfloat16_tEfNS_4arch4Sm90ELb0ELb0ELb1ELb1ELb1ELb1ELb0ELb0ELb1ELb1ELb0ELb0EEENS1_21CollectiveEpilogueFwdINS6_IJSA_SC_SB_EEES9_SE_SG_Li384ELb1ELb1ELb0ELb0EEENS1_36VarlenDynamicPersistentTileSchedulerILi192ELi128ELi384ELi128ELb0ELb1ELb1ELb0ELb1ELb1EEEEEEEEEvNT_6ParamsE)
        .other          _ZN7cutlass13device_kernelIN5flash11enable_sm90INS1_16FlashAttnFwdSm90INS1_25CollectiveMainloopFwdSm90ILi2EN4cute5tupleIJNS5_1CILi1EEES8_S8_EEENS6_IJNS7_ILi192EEENS7_ILi128EEENS7_ILi96EEEEEELi96ENS_10bfloat16_tEfNS_4arch4Sm90ELb0ELb0ELb1ELb1ELb1ELb1ELb0ELb0ELb1ELb1ELb0ELb0EEENS1_21CollectiveEpilogueFwdINS6_IJSA_SC_SB_EEES9_SE_SG_Li384ELb1ELb1ELb0ELb0EEENS1_36VarlenDynamicPersistentTileSchedulerILi192ELi128ELi384ELi128ELb0ELb1ELb1ELb0ELb1ELb1EEEEEEEEEvNT_6ParamsE,@"STO_CUDA_ENTRY STV_DEFAULT"
_ZN7cutlass13device_kernelIN5flash11enable_sm90INS1_16FlashAttnFwdSm90INS1_25CollectiveMainloopFwdSm90ILi2EN4cute5tupleIJNS5_1CILi1EEES8_S8_EEENS6_IJNS7_ILi192EEENS7_ILi128EEENS7_ILi96EEEEEELi96ENS_10bfloat16_tEfNS_4arch4Sm90ELb0ELb0ELb1ELb1ELb1ELb1ELb0ELb0ELb1ELb1ELb0ELb0EEENS1_21CollectiveEpilogueFwdINS6_IJSA_SC_SB_EEES9_SE_SG_Li384ELb1ELb1ELb0ELb0EEENS1_36VarlenDynamicPersistentTileSchedulerILi192ELi128ELi384ELi128ELb0ELb1ELb1ELb0ELb1ELb1EEEEEEEEEvNT_6ParamsE:
[----:B------:R-:W-:Y:S01]  /*0000*/  LDC R1, c[0x0][0x37c] ;  /* 0x0000df00ff017b82 */ /* 0x000fe20000000800 */
[----:B------:R-:W-:Y:S05]  /*0010*/  EXIT ;  /* 0x000000000000794d */ /* 0x000fea0003800000 */
.L_x_2:
        /* <DEDUP_REMOVED lines=14> */
.L_x_11:


//--------------------- .text._ZN7cutlass13device_kernelIN5flash11enable_sm90INS1_16FlashAttnFwdSm90INS1_25CollectiveMainloopFwdSm90ILi2EN4cute5tupleIJNS5_1CILi1EEES8_S8_EEENS6_IJNS7_ILi192EEENS7_ILi128EEENS7_ILi96EEEEEELi96ENS_10bfloat16_tEfNS_4arch4Sm90ELb0ELb1ELb1ELb0ELb1ELb0ELb0ELb0ELb1ELb1ELb0ELb0EEENS1_21CollectiveEpilogueFwdINS6_IJSA_SC_SB_EEES9_SE_SG_Li384ELb0ELb1ELb0ELb0EEENS1_30DynamicPersistentTileSchedulerILi384ELi128ELb0ELb1ELb1EEEEEEEEEvNT_6ParamsE --------------------------
	.section	.text._ZN7cutlass13device_kernelIN5flash11enable_sm90INS1_16FlashAttnFwdSm90INS1_25CollectiveMainloopFwdSm90ILi2EN4cute5tupleIJNS5_1CILi1EEES8_S8_EEENS6_IJNS7_ILi192EEENS7_ILi128EEENS7_ILi96EEEEEELi96ENS_10bfloat16_tEfNS_4arch4Sm90ELb0ELb1ELb1ELb0ELb1ELb0ELb0ELb0ELb1ELb1ELb0ELb0EEENS1_21CollectiveEpilogueFwdINS6_IJSA_SC_SB_EEES9_SE_SG_Li384ELb0ELb1ELb0ELb0EEENS1_30DynamicPersistentTileSchedulerILi384ELi128ELb0ELb1ELb1EEEEEEEEEvNT_6ParamsE,"ax",@progbits
	.align	128
.text._ZN7cutlass13device_kernelIN5flash11enable_sm90INS1_16FlashAttnFwdSm90INS1_25CollectiveMainloopFwdSm90ILi2EN4cute5tupleIJNS5_1CILi1EEES8_S8_EEENS6_IJNS7_ILi192EEENS7_ILi128EEENS7_ILi96EEEEEELi96ENS_10bfloat16_tEfNS_4arch4Sm90ELb0ELb1ELb1ELb0ELb1ELb0ELb0ELb0ELb1ELb1ELb0ELb0EEENS1_21CollectiveEpilogueFwdINS6_IJSA_SC_SB_EEES9_SE_SG_Li384ELb0ELb1ELb0ELb0EEENS1_30DynamicPersistentTileSchedulerILi384ELi128ELb0ELb1ELb1EEEEEEEEEvNT_6ParamsE:
        .type           _ZN7cutlass13device_kernelIN5flash11enable_sm90INS1_16FlashAttnFwdSm90INS1_25CollectiveMainloopFwdSm90ILi2EN4cute5tupleIJNS5_1CILi1EEES8_S8_EEENS6_IJNS7_ILi192EEENS7_ILi128EEENS7_ILi96EEEEEELi96ENS_10bfloat16_tEfNS_4arch4Sm90ELb0ELb1ELb1ELb0ELb1ELb0ELb0ELb0ELb1ELb1ELb0ELb0EEENS1_21CollectiveEpilogueFwdINS6_IJSA_SC_SB_EEES9_SE_SG_Li384ELb0ELb1ELb0ELb0EEENS1_30DynamicPersistentTileSchedulerILi384ELi128ELb0ELb1ELb1EEEEEEEEEvNT_6ParamsE,@function
        .size           _ZN7cutlass13device_kernelIN5flash11enable_sm90INS1_16FlashAttnFwdSm90INS1_25CollectiveMainloopFwdSm90ILi2EN4cute5tupleIJNS5_1CILi1EEES8_S8_EEENS6_IJNS7_ILi192EEENS7_ILi128EEENS7_ILi96EEEEEELi96ENS_10bfloat16_tEfNS_4arch4Sm90ELb0ELb1ELb1ELb0ELb1ELb0ELb0ELb0ELb1ELb1ELb0ELb0EEENS1_21CollectiveEpilogueFwdINS6_IJSA_SC_SB_EEES9_SE_SG_Li384ELb0ELb1ELb0ELb0EEENS1_30DynamicPersistentTileSchedulerILi384ELi128ELb0ELb1ELb1EEEEEEEEEvNT_6ParamsE,(.L_x_12 - _ZN7cutlass13device_kernelIN5flash11enable_sm90INS1_16FlashAttnFwdSm90INS1_25CollectiveMainloopFwdSm90ILi2EN4cute5tupleIJNS5_1CILi1EEES8_S8_EEENS6_IJNS7_ILi192EEENS7_ILi128EEENS7_ILi96EEEEEELi96ENS_10bfloat16_tEfNS_4arch4Sm90ELb0ELb1ELb1ELb0ELb1ELb0ELb0ELb0ELb1ELb1ELb0ELb0EEENS1_21CollectiveEpilogueFwdINS6_IJSA_SC_SB_EEES9_SE_SG_Li384ELb0ELb1ELb0ELb0EEENS1_30DynamicPersistentTileSchedulerILi384ELi128ELb0ELb1ELb1EEEEEEEEEvNT_6ParamsE)
        .other          _ZN7cutlass13device_kernelIN5flash11enable_sm90INS1_16FlashAttnFwdSm90INS1_25CollectiveMainloopFwdSm90ILi2EN4cute5tupleIJNS5_1CILi1EEES8_S8_EEENS6_IJNS7_ILi192EEENS7_ILi128EEENS7_ILi96EEEEEELi96ENS_10bfloat16_tEfNS_4arch4Sm90ELb0ELb1ELb1ELb0ELb1ELb0ELb0ELb0ELb1ELb1ELb0ELb0EEENS1_21CollectiveEpilogueFwdINS6_IJSA_SC_SB_EEES9_SE_SG_Li384ELb0ELb1ELb0ELb0EEENS1_30DynamicPersistentTileSchedulerILi384ELi128ELb0ELb1ELb1EEEEEEEEEvNT_6ParamsE,@"STO_CUDA_ENTRY STV_DEFAULT"
_ZN7cutlass13device_kernelIN5flash11enable_sm90INS1_16FlashAttnFwdSm90INS1_25CollectiveMainloopFwdSm90ILi2EN4cute5tupleIJNS5_1CILi1EEES8_S8_EEENS6_IJNS7_ILi192EEENS7_ILi128EEENS7_ILi96EEEEEELi96ENS_10bfloat16_tEfNS_4arch4Sm90ELb0ELb1ELb1ELb0ELb1ELb0ELb0ELb0ELb1ELb1ELb0ELb0EEENS1_21CollectiveEpilogueFwdINS6_IJSA_SC_SB_EEES9_SE_SG_Li384ELb0ELb1ELb0ELb0EEENS1_30DynamicPersistentTileSchedulerILi384ELi128ELb0ELb1ELb1EEEEEEEEEvNT_6ParamsE:
[----:B------:R-:W-:Y:S01]  /*0000*/  LDC R1, c[0x0][0x37c] ;  /* 0x0000df00ff017b82 */ /* 0x000fe20000000800 */
[----:B------:R-:W-:Y:S05]  /*0010*/  EXIT ;  /* 0x000000000000794d */ /* 0x000fea0003800000 */
.L_x_3:
        /* <DEDUP_REMOVED lines=14> */
.L_x_12:


//--------------------- .text._ZN7cutlass13device_kernelIN5flash11enable_sm90INS1_16FlashAttnFwdSm90INS1_25CollectiveMainloopFwdSm90ILi2EN4cute5tupleIJNS5_1CILi1EEES8_S8_EEENS6_IJNS7_ILi192EEENS7_ILi128EEENS7_ILi96EEEEEELi96ENS_10bfloat16_tEfNS_4arch4Sm90ELb0ELb1ELb1ELb1ELb1ELb0ELb0ELb0ELb1ELb1ELb0ELb0EEENS1_21CollectiveEpilogueFwdINS6_IJSA_SC_SB_EEES9_SE_SG_Li384ELb1ELb1ELb0ELb0EEENS1_36VarlenDynamicPersistentTileSchedulerILi192ELi128ELi384ELi128ELb0ELb1ELb1ELb1ELb0ELb1EEEEEEEEEvNT_6ParamsE --------------------------
	.section	.text._ZN7cutlass13device_kernelIN5flash11enable_sm90INS1_16FlashAttnFwdSm90INS1_25CollectiveMainloopFwdSm90ILi2EN4cute5tupleIJNS5_1CILi1EEES8_S8_EEENS6_IJNS7_ILi192EEENS7_ILi128EEENS7_ILi96EEEEEELi96ENS_10bfloat16_tEfNS_4arch4Sm90ELb0ELb1ELb1ELb1ELb1ELb0ELb0ELb0ELb1ELb1ELb0ELb0EEENS1_21CollectiveEpilogueFwdINS6_IJSA_SC_SB_EEES9_SE_SG_Li384ELb1ELb1ELb0ELb0EEENS1_36VarlenDynamicPersistentTileSchedulerILi192ELi128ELi384ELi128ELb0ELb1ELb1ELb1ELb0ELb1EEEEEEEEEvNT_6ParamsE,"ax",@progbits
	.align	128
.text._ZN7cutlass13device_kernelIN5flash11enable_sm90INS1_16FlashAttnFwdSm90INS1_25CollectiveMainloopFwdSm90ILi2EN4cute5tupleIJNS5_1CILi1EEES8_S8_EEENS6_IJNS7_ILi192EEENS7_ILi128EEENS7_ILi96EEEEEELi96ENS_10bfloat16_tEfNS_4arch4Sm90ELb0ELb1ELb1ELb1ELb1ELb0ELb0ELb0ELb1ELb1ELb0ELb0EEENS1_21CollectiveEpilogueFwdINS6_IJSA_SC_SB_EEES9_SE_SG_Li384ELb1ELb1ELb0ELb0EEENS1_36VarlenDynamicPersistentTileSchedulerILi192ELi128ELi384ELi128ELb0ELb1ELb1ELb1ELb0ELb1EEEEEEEEEvNT_6ParamsE:
        .type           _ZN7cutlass13device_kernelIN5flash11enable_sm90INS1_16FlashAttnFwdSm90INS1_25CollectiveMainloopFwdSm90ILi2EN4cute5tupleIJNS5_1CILi1EEES8_S8_EEENS6_IJNS7_ILi192EEENS7_ILi128EEENS7_ILi96EEEEEELi96ENS_10bfloat16_tEfNS_4arch4Sm90ELb0ELb1ELb1ELb1ELb1ELb0ELb0ELb0ELb1ELb1ELb0ELb0EEENS1_21CollectiveEpilogueFwdINS6_IJSA_SC_SB_EEES9_SE_SG_Li384ELb1ELb1ELb0ELb0EEENS1_36VarlenDynamicPersistentTileSchedulerILi192ELi128ELi384ELi128ELb0ELb1ELb1ELb1ELb0ELb1EEEEEEEEEvNT_6ParamsE,@function
        .size           _ZN7cutlass13device_kernelIN5flash11enable_sm90INS1_16FlashAttnFwdSm90INS1_25CollectiveMainloopFwdSm90ILi2EN4cute5tupleIJNS5_1CILi1EEES8_S8_EEENS6_IJNS7_ILi192EEENS7_ILi128EEENS7_ILi96EEEEEELi96ENS_10bfloat16_tEfNS_4arch4Sm90ELb0ELb1ELb1ELb1ELb1ELb0ELb0ELb0ELb1ELb1ELb0ELb0EEENS1_21CollectiveEpilogueFwdINS6_IJSA_SC_SB_EEES9_SE_SG_Li384ELb1ELb1ELb0ELb0EEENS1_36VarlenDynamicPersistentTileSchedulerILi192ELi128ELi384ELi128ELb0ELb1ELb1ELb1ELb0ELb1EEEEEEEEEvNT_6ParamsE,(.L_x_13 - _ZN7cutlass13device_kernelIN5flash11enable_sm90INS1_16FlashAttnFwdSm90INS1_25CollectiveMainloopFwdSm90ILi2EN4cute5tupleIJNS5_1CILi1EEES8_S8_EEENS6_IJNS7_ILi192EEENS7_ILi128EEENS7_ILi96EEEEEELi96ENS_10bfloat16_tEfNS_4arch4Sm90ELb0ELb1ELb1ELb1ELb1ELb0ELb0ELb0ELb1ELb1ELb0ELb0EEENS1_21CollectiveEpilogueFwdINS6_IJSA_SC_SB_EEES9_SE_SG_Li384ELb1ELb1ELb0ELb0EEENS1_36VarlenDynamicPersistentTileSchedulerILi192ELi128ELi384ELi128ELb0ELb1ELb1ELb1ELb0ELb1EEEEEEEEEvNT_6ParamsE)
        .other          _ZN7cutlass13device_kernelIN5flash11enable_sm90INS1_16FlashAttnFwdSm90INS1_25CollectiveMainloopFwdSm90ILi2EN4cute5tupleIJNS5_1CILi1EEES8_S8_EEENS6_IJNS7_ILi192EEENS7_ILi128EEENS7_ILi96EEEEEELi96ENS_10bfloat16_tEfNS_4arch4Sm90ELb0ELb1ELb1ELb1ELb1ELb0ELb0ELb0ELb1ELb1ELb0ELb0EEENS1_21CollectiveEpilogueFwdINS6_IJSA_SC_SB_EEES9_SE_SG_Li384ELb1ELb1ELb0ELb0EEENS1_36VarlenDynamicPersistentTileSchedulerILi192ELi128ELi384ELi128ELb0ELb1ELb1ELb1ELb0ELb1EEEEEEEEEvNT_6ParamsE,@"STO_CUDA_ENTRY STV_DEFAULT"
_ZN7cutlass13device_kernelIN5flash11enable_sm90INS1_16FlashAttnFwdSm90INS1_25CollectiveMainloopFwdSm90ILi2EN4cute5tupleIJNS5_1CILi1EEES8_S8_EEENS6_IJNS7_ILi192EEENS7_ILi128EEENS7_ILi96EEEEEELi96ENS_10bfloat16_tEfNS_4arch4Sm90ELb0ELb1ELb1ELb1ELb1ELb0ELb0ELb0ELb1ELb1ELb0ELb0EEENS1_21CollectiveEpilogueFwdINS6_IJSA_SC_SB_EEES9_SE_SG_Li384ELb1ELb1ELb0ELb0EEENS1_36VarlenDynamicPersistentTileSchedulerILi192ELi128ELi384ELi128ELb0ELb1ELb1ELb1ELb0ELb1EEEEEEEEEvNT_6ParamsE:
[----:B------:R-:W-:Y:S01]  /*0000*/  LDC R1, c[0x0][0x37c] ;  /* 0x0000df00ff017b82 */ /* 0x000fe20000000800 */
[----:B------:R-:W-:Y:S05]  /*0010*/  EXIT ;  /* 0x000000000000794d */ /* 0x000fea0003800000 */
.L_x_4:
        /* <DEDUP_REMOVED lines=14> */
.L_x_13:


//--------------------- .text._ZN7cutlass13device_kernelIN5flash11enable_sm90INS1_16FlashAttnFwdSm90INS1_25CollectiveMainloopFwdSm90ILi2EN4cute5tupleIJNS5_1CILi1EEES8_S8_EEENS6_IJNS7_ILi192EEENS7_ILi128EEENS7_ILi96EEEEEELi96ENS_10bfloat16_tEfNS_4arch4Sm90ELb0ELb1ELb1ELb1ELb1ELb1ELb0ELb0ELb1ELb1ELb0ELb0EEENS1_21CollectiveEpilogueFwdINS6_IJSA_SC_SB_EEES9_SE_SG_Li384ELb1ELb1ELb0ELb0EEENS1_36VarlenDynamicPersistentTileSchedulerILi192ELi128ELi384ELi128ELb0ELb1ELb1ELb1ELb0ELb1EEEEEEEEEvNT_6ParamsE --------------------------
	.section	.text._ZN7cutlass13device_kernelIN5flash11enable_sm90INS1_16FlashAttnFwdSm90INS1_25CollectiveMainloopFwdSm90ILi2EN4cute5tupleIJNS5_1CILi1EEES8_S8_EEENS6_IJNS7_ILi192EEENS7_ILi128EEENS7_ILi96EEEEEELi96ENS_10bfloat16_tEfNS_4arch4Sm90ELb0ELb1ELb1ELb1ELb1ELb1ELb0ELb0ELb1ELb1ELb0ELb0EEENS1_21CollectiveEpilogueFwdINS6_IJSA_SC_SB_EEES9_SE_SG_Li384ELb1ELb1ELb0ELb0EEENS1_36VarlenDynamicPersistentTileSchedulerILi192ELi128ELi384ELi128ELb0ELb1ELb1ELb1ELb0ELb1EEEEEEEEEvNT_6ParamsE,"ax",@progbits
	.align	128
.text._ZN7cutlass13device_kernelIN5flash11enable_sm90INS1_16FlashAttnFwdSm90INS1_25CollectiveMainloopFwdSm90ILi2EN4cute5tupleIJNS5_1CILi1EEES8_S8_EEENS6_IJNS7_ILi192EEENS7_ILi128EEENS7_ILi96EEEEEELi96ENS_10bfloat16_tEfNS_4arch4Sm90ELb0ELb1ELb1ELb1ELb1ELb1ELb0ELb0ELb1ELb1ELb0ELb0EEENS1_21CollectiveEpilogueFwdINS6_IJSA_SC_SB_EEES9_SE_SG_Li384ELb1ELb1ELb0ELb0EEENS1_36VarlenDynamicPersistentTileSchedulerILi192ELi128ELi384ELi128ELb0ELb1ELb1ELb1ELb0ELb1EEEEEEEEEvNT_6ParamsE:
        .type           _ZN7cutlass13device_kernelIN5flash11enable_sm90INS1_16FlashAttnFwdSm90INS1_25CollectiveMainloopFwdSm90ILi2EN4cute5tupleIJNS5_1CILi1EEES8_S8_EEENS6_IJNS7_ILi192EEENS7_ILi128EEENS7_ILi96EEEEEELi96ENS_10bfloat16_tEfNS_4arch4Sm90ELb0ELb1ELb1ELb1ELb1ELb1ELb0ELb0ELb1ELb1ELb0ELb0EEENS1_21CollectiveEpilogueFwdINS6_IJSA_SC_SB_EEES9_SE_SG_Li384ELb1ELb1ELb0ELb0EEENS1_36VarlenDynamicPersistentTileSchedulerILi192ELi128ELi384ELi128ELb0ELb1ELb1ELb1ELb0ELb1EEEEEEEEEvNT_6ParamsE,@function
        .size           _ZN7cutlass13device_kernelIN5flash11enable_sm90INS1_16FlashAttnFwdSm90INS1_25CollectiveMainloopFwdSm90ILi2EN4cute5tupleIJNS5_1CILi1EEES8_S8_EEENS6_IJNS7_ILi192EEENS7_ILi128EEENS7_ILi96EEEEEELi96ENS_10bfloat16_tEfNS_4arch4Sm90ELb0ELb1ELb1ELb1ELb1ELb1ELb0ELb0ELb1ELb1ELb0ELb0EEENS1_21CollectiveEpilogueFwdINS6_IJSA_SC_SB_EEES9_SE_SG_Li384ELb1ELb1ELb0ELb0EEENS1_36VarlenDynamicPersistentTileSchedulerILi192ELi128ELi384ELi128ELb0ELb1ELb1ELb1ELb0ELb1EEEEEEEEEvNT_6ParamsE,(.L_x_14 - _ZN7cutlass13device_kernelIN5flash11enable_sm90INS1_16FlashAttnFwdSm90INS1_25CollectiveMainloopFwdSm90ILi2EN4cute5tupleIJNS5_1CILi1EEES8_S8_EEENS6_IJNS7_ILi192EEENS7_ILi128EEENS7_ILi96EEEEEELi96ENS_10bfloat16_tEfNS_4arch4Sm90ELb0ELb1ELb1ELb1ELb1ELb1ELb0ELb0ELb1ELb1ELb0ELb0EEENS1_21CollectiveEpilogueFwdINS6_IJSA_SC_SB_EEES9_SE_SG_Li384ELb1ELb1ELb0ELb0EEENS1_36VarlenDynamicPersistentTileSchedulerILi192ELi128ELi384ELi128ELb0ELb1ELb1ELb1ELb0ELb1EEEEEEEEEvNT_6ParamsE)
        .other          _ZN7cutlass13device_kernelIN5flash11enable_sm90INS1_16FlashAttnFwdSm90INS1_25CollectiveMainloopFwdSm90ILi2EN4cute5tupleIJNS5_1CILi1EEES8_S8_EEENS6_IJNS7_ILi192EEENS7_ILi128EEENS7_ILi96EEEEEELi96ENS_10bfloat16_tEfNS_4arch4Sm90ELb0ELb1ELb1ELb1ELb1ELb1ELb0ELb0ELb1ELb1ELb0ELb0EEENS1_21CollectiveEpilogueFwdINS6_IJSA_SC_SB_EEES9_SE_SG_Li384ELb1ELb1ELb0ELb0EEENS1_36VarlenDynamicPersistentTileSchedulerILi192ELi128ELi384ELi128ELb0ELb1ELb1ELb1ELb0ELb1EEEEEEEEEvNT_6ParamsE,@"STO_CUDA_ENTRY STV_DEFAULT"
_ZN7cutlass13device_kernelIN5flash11enable_sm90INS1_16FlashAttnFwdSm90INS1_25CollectiveMainloopFwdSm90ILi2EN4cute5tupleIJNS5_1CILi1EEES8_S8_EEENS6_IJNS7_ILi192EEENS7_ILi128EEENS7_ILi96EEEEEELi96ENS_10bfloat16_tEfNS_4arch4Sm90ELb0ELb1ELb1ELb1ELb1ELb1ELb0ELb0ELb1ELb1ELb0ELb0EEENS1_21CollectiveEpilogueFwdINS6_IJSA_SC_SB_EEES9_SE_SG_Li384ELb1ELb1ELb0ELb0EEENS1_36VarlenDynamicPersistentTileSchedulerILi192ELi128ELi384ELi128ELb0ELb1ELb1ELb1ELb0ELb1EEEEEEEEEvNT_6ParamsE:
[----:B------:R-:W-:Y:S01]  /*0000*/  LDC R1, c[0x0][0x37c] ;  /* 0x0000df00ff017b82 */ /* 0x000fe20000000800 */
[----:B------:R-:W-:Y:S05]  /*0010*/  EXIT ;  /* 0x000000000000794d */ /* 0x000fea0003800000 */
.L_x_5:
        /* <DEDUP_REMOVED lines=14> */
.L_x_14:


//--------------------- .text._ZN7cutlass13device_kernelIN5flash11enable_sm90INS1_16FlashAttnFwdSm90INS1_25CollectiveMainloopFwdSm90ILi2EN4cute5tupleIJNS5_1CILi1EEES8_S8_EEENS6_IJNS7_ILi192EEENS7_ILi128EEENS7_ILi96EEEEEELi96ENS_10bfloat16_tEfNS_4arch4Sm90ELb1ELb0ELb1ELb0ELb1ELb0ELb0ELb0ELb1ELb1ELb0ELb0EEENS1_21CollectiveEpilogueFwdINS6_IJSA_SC_SB_EEES9_SE_SG_Li384ELb0ELb1ELb0ELb0EEENS1_30DynamicPersistentTileSchedulerILi384ELi128ELb0ELb1ELb1EEEEEEEEEvNT_6ParamsE --------------------------
	.section	.text._ZN7cutlass13device_kernelIN5flash11enable_sm90INS1_16FlashAttnFwdSm90INS1_25CollectiveMainloopFwdSm90ILi2EN4cute5tupleIJNS5_1CILi1EEES8_S8_EEENS6_IJNS7_ILi192EEENS7_ILi128EEENS7_ILi96EEEEEELi96ENS_10bfloat16_tEfNS_4arch4Sm90ELb1ELb0ELb1ELb0ELb1ELb0ELb0ELb0ELb1ELb1ELb0ELb0EEENS1_21CollectiveEpilogueFwdINS6_IJSA_SC_SB_EEES9_SE_SG_Li384ELb0ELb1ELb0ELb0EEENS1_30DynamicPersistentTileSchedulerILi384ELi128ELb0ELb1ELb1EEEEEEEEEvNT_6ParamsE,"ax",@progbits
	.align	128
.text._ZN7cutlass13device_kernelIN5flash11enable_sm90INS1_16FlashAttnFwdSm90INS1_25CollectiveMainloopFwdSm90ILi2EN4cute5tupleIJNS5_1CILi1EEES8_S8_EEENS6_IJNS7_ILi192EEENS7_ILi128EEENS7_ILi96EEEEEELi96ENS_10bfloat16_tEfNS_4arch4Sm90ELb1ELb0ELb1ELb0ELb1ELb0ELb0ELb0ELb1ELb1ELb0ELb0EEENS1_21CollectiveEpilogueFwdINS6_IJSA_SC_SB_EEES9_SE_SG_Li384ELb0ELb1ELb0ELb0EEENS1_30DynamicPersistentTileSchedulerILi384ELi128ELb0ELb1ELb1EEEEEEEEEvNT_6ParamsE:
        .type           _ZN7cutlass13device_kernelIN5flash11enable_sm90INS1_16FlashAttnFwdSm90INS1_25CollectiveMainloopFwdSm90ILi2EN4cute5tupleIJNS5_1CILi1EEES8_S8_EEENS6_IJNS7_ILi192EEENS7_ILi128EEENS7_ILi96EEEEEELi96ENS_10bfloat16_tEfNS_4arch4Sm90ELb1ELb0ELb1ELb0ELb1ELb0ELb0ELb0ELb1ELb1ELb0ELb0EEENS1_21CollectiveEpilogueFwdINS6_IJSA_SC_SB_EEES9_SE_SG_Li384ELb0ELb1ELb0ELb0EEENS1_30DynamicPersistentTileSchedulerILi384ELi128ELb0ELb1ELb1EEEEEEEEEvNT_6ParamsE,@function
        .size           _ZN7cutlass13device_kernelIN5flash11enable_sm90INS1_16FlashAttnFwdSm90INS1_25CollectiveMainloopFwdSm90ILi2EN4cute5tupleIJNS5_1CILi1EEES8_S8_EEENS6_IJNS7_ILi192EEENS7_ILi128EEENS7_ILi96EEEEEELi96ENS_10bfloat16_tEfNS_4arch4Sm90ELb1ELb0ELb1ELb0ELb1ELb0ELb0ELb0ELb1ELb1ELb0ELb0EEENS1_21CollectiveEpilogueFwdINS6_IJSA_SC_SB_EEES9_SE_SG_Li384ELb0ELb1ELb0ELb0EEENS1_30DynamicPersistentTileSchedulerILi384ELi128ELb0ELb1ELb1EEEEEEEEEvNT_6ParamsE,(.L_x_15 - _ZN7cutlass13device_kernelIN5flash11enable_sm90INS1_16FlashAttnFwdSm90INS1_25CollectiveMainloopFwdSm90ILi2EN4cute5tupleIJNS5_1CILi1EEES8_S8_EEENS6_IJNS7_ILi192EEENS7_ILi128EEENS7_ILi96EEEEEELi96ENS_10bfloat16_tEfNS_4arch4Sm90ELb1ELb0ELb1ELb0ELb1ELb0ELb0ELb0ELb1ELb1ELb0ELb0EEENS1_21CollectiveEpilogueFwdINS6_IJSA_SC_SB_EEES9_SE_SG_Li384ELb0ELb1ELb0ELb0EEENS1_30DynamicPersistentTileSchedulerILi384ELi128ELb0ELb1ELb1EEEEEEEEEvNT_6ParamsE)
        .other          _ZN7cutlass13device_kernelIN5flash11enable_sm90INS1_16FlashAttnFwdSm90INS1_25CollectiveMainloopFwdSm90ILi2EN4cute5tupleIJNS5_1CILi1EEES8_S8_EEENS6_IJNS7_ILi192EEENS7_ILi128EEENS7_ILi96EEEEEELi96ENS_10bfloat16_tEfNS_4arch4Sm90ELb1ELb0ELb1ELb0ELb1ELb0ELb0ELb0ELb1ELb1ELb0ELb0EEENS1_21CollectiveEpilogueFwdINS6_IJSA_SC_SB_EEES9_SE_SG_Li384ELb0ELb1ELb0ELb0EEENS1_30DynamicPersistentTileSchedulerILi384ELi128ELb0ELb1ELb1EEEEEEEEEvNT_6ParamsE,@"STO_CUDA_ENTRY STV_DEFAULT"
_ZN7cutlass13device_kernelIN5flash11enable_sm90INS1_16FlashAttnFwdSm90INS1_25CollectiveMainloopFwdSm90ILi2EN4cute5tupleIJNS5_1CILi1EEES8_S8_EEENS6_IJNS7_ILi192EEENS7_ILi128EEENS7_ILi96EEEEEELi96ENS_10bfloat16_tEfNS_4arch4Sm90ELb1ELb0ELb1ELb0ELb1ELb0ELb0ELb0ELb1ELb1ELb0ELb0EEENS1_21CollectiveEpilogueFwdINS6_IJSA_SC_SB_EEES9_SE_SG_Li384ELb0ELb1ELb0ELb0EEENS1_30DynamicPersistentTileSchedulerILi384ELi128ELb0ELb1ELb1EEEEEEEEEvNT_6ParamsE:
[----:B------:R-:W-:Y:S01]  /*0000*/  LDC R1, c[0x0][0x37c] ;  /* 0x0000df00ff017b82 */ /* 0x000fe20000000800 */
[----:B------:R-:W-:Y:S05]  /*0010*/  EXIT ;  /* 0x000000000000794d */ /* 0x000fea0003800000 */
.L_x_6:
        /* <DEDUP_REMOVED lines=14> */
.L_x_15:


//--------------------- .text._ZN7cutlass13device_kernelIN5flash11enable_sm90INS1_16FlashAttnFwdSm90INS1_25CollectiveMainloopFwdSm90ILi2EN4cute5tupleIJNS5_1CILi1EEES8_S8_EEENS6_IJNS7_ILi192EEENS7_ILi128EEENS7_ILi96EEEEEELi96ENS_10bfloat16_tEfNS_4arch4Sm90ELb1ELb0ELb1ELb1ELb1ELb0ELb0ELb0ELb1ELb1ELb0ELb0EEENS1_21CollectiveEpilogueFwdINS6_IJSA_SC_SB_EEES9_SE_SG_Li384ELb1ELb1ELb0ELb0EEENS1_36VarlenDynamicPersistentTileSchedulerILi192ELi128ELi384ELi128ELb0ELb1ELb1ELb1ELb1ELb1EEEEEEEEEvNT_6ParamsE --------------------------
	.section	.text._ZN7cutlass13device_kernelIN5flash11enable_sm90INS1_16FlashAttnFwdSm90INS1_25CollectiveMainloopFwdSm90ILi2EN4cute5tupleIJNS5_1CILi1EEES8_S8_EEENS6_IJNS7_ILi192EEENS7_ILi128EEENS7_ILi96EEEEEELi96ENS_10bfloat16_tEfNS_4arch4Sm90ELb1ELb0ELb1ELb1ELb1ELb0ELb0ELb0ELb1ELb1ELb0ELb0EEENS1_21CollectiveEpilogueFwdINS6_IJSA_SC_SB_EEES9_SE_SG_Li384ELb1ELb1ELb0ELb0EEENS1_36VarlenDynamicPersistentTileSchedulerILi192ELi128ELi384ELi128ELb0ELb1ELb1ELb1ELb1ELb1EEEEEEEEEvNT_6ParamsE,"ax",@progbits
	.align	128
.text._ZN7cutlass13device_kernelIN5flash11enable_sm90INS1_16FlashAttnFwdSm90INS1_25CollectiveMainloopFwdSm90ILi2EN4cute5tupleIJNS5_1CILi1EEES8_S8_EEENS6_IJNS7_ILi192EEENS7_ILi128EEENS7_ILi96EEEEEELi96ENS_10bfloat16_tEfNS_4arch4Sm90ELb1ELb0ELb1ELb1ELb1ELb0ELb0ELb0ELb1ELb1ELb0ELb0EEENS1_21CollectiveEpilogueFwdINS6_IJSA_SC_SB_EEES9_SE_SG_Li384ELb1ELb1ELb0ELb0EEENS1_36VarlenDynamicPersistentTileSchedulerILi192ELi128ELi384ELi128ELb0ELb1ELb1ELb1ELb1ELb1EEEEEEEEEvNT_6ParamsE:
        .type           _ZN7cutlass13device_kernelIN5flash11enable_sm90INS1_16FlashAttnFwdSm90INS1_25CollectiveMainloopFwdSm90ILi2EN4cute5tupleIJNS5_1CILi1EEES8_S8_EEENS6_IJNS7_ILi192EEENS7_ILi128EEENS7_ILi96EEEEEELi96ENS_10bfloat16_tEfNS_4arch4Sm90ELb1ELb0ELb1ELb1ELb1ELb0ELb0ELb0ELb1ELb1ELb0ELb0EEENS1_21CollectiveEpilogueFwdINS6_IJSA_SC_SB_EEES9_SE_SG_Li384ELb1ELb1ELb0ELb0EEENS1_36VarlenDynamicPersistentTileSchedulerILi192ELi128ELi384ELi128ELb0ELb1ELb1ELb1ELb1ELb1EEEEEEEEEvNT_6ParamsE,@function
        .size           _ZN7cutlass13device_kernelIN5flash11enable_sm90INS1_16FlashAttnFwdSm90INS1_25CollectiveMainloopFwdSm90ILi2EN4cute5tupleIJNS5_1CILi1EEES8_S8_EEENS6_IJNS7_ILi192EEENS7_ILi128EEENS7_ILi96EEEEEELi96ENS_10bfloat16_tEfNS_4arch4Sm90ELb1ELb0ELb1ELb1ELb1ELb0ELb0ELb0ELb1ELb1ELb0ELb0EEENS1_21CollectiveEpilogueFwdINS6_IJSA_SC_SB_EEES9_SE_SG_Li384ELb1ELb1ELb0ELb0EEENS1_36VarlenDynamicPersistentTileSchedulerILi192ELi128ELi384ELi128ELb0ELb1ELb1ELb1ELb1ELb1EEEEEEEEEvNT_6ParamsE,(.L_x_16 - _ZN7cutlass13device_kernelIN5flash11enable_sm90INS1_16FlashAttnFwdSm90INS1_25CollectiveMainloopFwdSm90ILi2EN4cute5tupleIJNS5_1CILi1EEES8_S8_EEENS6_IJNS7_ILi192EEENS7_ILi128EEENS7_ILi96EEEEEELi96ENS_10bfloat16_tEfNS_4arch4Sm90ELb1ELb0ELb1ELb1ELb1ELb0ELb0ELb0ELb1ELb1ELb0ELb0EEENS1_21CollectiveEpilogueFwdINS6_IJSA_SC_SB_EEES9_SE_SG_Li384ELb1ELb1ELb0ELb0EEENS1_36VarlenDynamicPersistentTileSchedulerILi192ELi128ELi384ELi128ELb0ELb1ELb1ELb1ELb1ELb1EEEEEEEEEvNT_6ParamsE)
        .other          _ZN7cutlass13device_kernelIN5flash11enable_sm90INS1_16FlashAttnFwdSm90INS1_25CollectiveMainloopFwdSm90ILi2EN4cute5tupleIJNS5_1CILi1EEES8_S8_EEENS6_IJNS7_ILi192EEENS7_ILi128EEENS7_ILi96EEEEEELi96ENS_10bfloat16_tEfNS_4arch4Sm90ELb1ELb0ELb1ELb1ELb1ELb0ELb0ELb0ELb1ELb1ELb0ELb0EEENS1_21CollectiveEpilogueFwdINS6_IJSA_SC_SB_EEES9_SE_SG_Li384ELb1ELb1ELb0ELb0EEENS1_36VarlenDynamicPersistentTileSchedulerILi192ELi128ELi384ELi128ELb0ELb1ELb1ELb1ELb1ELb1EEEEEEEEEvNT_6ParamsE,@"STO_CUDA_ENTRY STV_DEFAULT"
_ZN7cutlass13device_kernelIN5flash11enable_sm90INS1_16FlashAttnFwdSm90INS1_25CollectiveMainloopFwdSm90ILi2EN4cute5tupleIJNS5_1CILi1EEES8_S8_EEENS6_IJNS7_ILi192EEENS7_ILi128EEENS7_ILi96EEEEEELi96ENS_10bfloat16_tEfNS_4arch4Sm90ELb1ELb0ELb1ELb1ELb1ELb0ELb0ELb0ELb1ELb1ELb0ELb0EEENS1_21CollectiveEpilogueFwdINS6_IJSA_SC_SB_EEES9_SE_SG_Li384ELb1ELb1ELb0ELb0EEENS1_36VarlenDynamicPersistentTileSchedulerILi192ELi128ELi384ELi128ELb0ELb1ELb1ELb1ELb1ELb1EEEEEEEEEvNT_6ParamsE:
[----:B------:R-:W-:Y:S01]  /*0000*/  LDC R1, c[0x0][0x37c] ;  /* 0x0000df00ff017b82 */ /* 0x000fe20000000800 */
[----:B------:R-:W-:Y:S05]  /*0010*/  EXIT ;  /* 0x000000000000794d */ /* 0x000fea0003800000 */
.L_x_7:
        /* <DEDUP_REMOVED lines=14> */
.L_x_16:


//--------------------- .text._ZN7cutlass13device_kernelIN5flash11enable_sm90INS1_16FlashAttnFwdSm90INS1_25CollectiveMainloopFwdSm90ILi2EN4cute5tupleIJNS5_1CILi1EEES8_S8_EEENS6_IJNS7_ILi192EEENS7_ILi128EEENS7_ILi96EEEEEELi96ENS_10bfloat16_tEfNS_4arch4Sm90ELb1ELb0ELb1ELb1ELb1ELb1ELb0ELb0ELb1ELb1ELb0ELb0EEENS1_21CollectiveEpilogueFwdINS6_IJSA_SC_SB_EEES9_SE_SG_Li384ELb1ELb1ELb0ELb0EEENS1_36VarlenDynamicPersistentTileSchedulerILi192ELi128ELi384ELi128ELb0ELb1ELb1ELb1ELb1ELb1EEEEEEEEEvNT_6ParamsE --------------------------
	.section	.text._ZN7cutlass13device_kernelIN5flash11enable_sm90INS1_16FlashAttnFwdSm90INS1_25CollectiveMainloopFwdSm90ILi2EN4cute5tupleIJNS5_1CILi1EEES8_S8_EEENS6_IJNS7_ILi192EEENS7_ILi128EEENS7_ILi96EEEEEELi96ENS_10bfloat16_tEfNS_4arch4Sm90ELb1ELb0ELb1ELb1ELb1ELb1ELb0ELb0ELb1ELb1ELb0ELb0EEENS1_21CollectiveEpilogueFwdINS6_IJSA_SC_SB_EEES9_SE_SG_Li384ELb1ELb1ELb0ELb0EEENS1_36VarlenDynamicPersistentTileSchedulerILi192ELi128ELi384ELi128ELb0ELb1ELb1ELb1ELb1ELb1EEEEEEEEEvNT_6ParamsE,"ax",@progbits
	.align	128
.text._ZN7cutlass13device_kernelIN5flash11enable_sm90INS1_16FlashAttnFwdSm90INS1_25CollectiveMainloopFwdSm90ILi2EN4cute5tupleIJNS5_1CILi1EEES8_S8_EEENS6_IJNS7_ILi192EEENS7_ILi128EEENS7_ILi96EEEEEELi96ENS_10bfloat16_tEfNS_4arch4Sm90ELb1ELb0ELb1ELb1ELb1ELb1ELb0ELb0ELb1ELb1ELb0ELb0EEENS1_21CollectiveEpilogueFwdINS6_IJSA_SC_SB_EEES9_SE_SG_Li384ELb1ELb1ELb0ELb0EEENS1_36VarlenDynamicPersistentTileSchedulerILi192ELi128ELi384ELi128ELb0ELb1ELb1ELb1ELb1ELb1EEEEEEEEEvNT_6ParamsE:
        .type           _ZN7cutlass13device_kernelIN5flash11enable_sm90INS1_16FlashAttnFwdSm90INS1_25CollectiveMainloopFwdSm90ILi2EN4cute5tupleIJNS5_1CILi1EEES8_S8_EEENS6_IJNS7_ILi192EEENS7_ILi128EEENS7_ILi96EEEEEELi96ENS_10bfloat16_tEfNS_4arch4Sm90ELb1ELb0ELb1ELb1ELb1ELb1ELb0ELb0ELb1ELb1ELb0ELb0EEENS1_21CollectiveEpilogueFwdINS6_IJSA_SC_SB_EEES9_SE_SG_Li384ELb1ELb1ELb0ELb0EEENS1_36VarlenDynamicPersistentTileSchedulerILi192ELi128ELi384ELi128ELb0ELb1ELb1ELb1ELb1ELb1EEEEEEEEEvNT_6ParamsE,@function
        .size           _ZN7cutlass13device_kernelIN5flash11enable_sm90INS1_16FlashAttnFwdSm90INS1_25CollectiveMainloopFwdSm90ILi2EN4cute5tupleIJNS5_1CILi1EEES8_S8_EEENS6_IJNS7_ILi192EEENS7_ILi128EEENS7_ILi96EEEEEELi96ENS_10bfloat16_tEfNS_4arch4Sm90ELb1ELb0ELb1ELb1ELb1ELb1ELb0ELb0ELb1ELb1ELb0ELb0EEENS1_21CollectiveEpilogueFwdINS6_IJSA_SC_SB_EEES9_SE_SG_Li384ELb1ELb1ELb0ELb0EEENS1_36VarlenDynamicPersistentTileSchedulerILi192ELi128ELi384ELi128ELb0ELb1ELb1ELb1ELb1ELb1EEEEEEEEEvNT_6ParamsE,(.L_x_17 - _ZN7cutlass13device_kernelIN5flash11enable_sm90INS1_16FlashAttnFwdSm90INS1_25CollectiveMainloopFwdSm90ILi2EN4cute5tupleIJNS5_1CILi1EEES8_S8_EEENS6_IJNS7_ILi192EEENS7_ILi128EEENS7_ILi96EEEEEELi96ENS_10bfloat16_tEfNS_4arch4Sm90ELb1ELb0ELb1ELb1ELb1ELb1ELb0ELb0ELb1ELb1ELb0ELb0EEENS1_21CollectiveEpilogueFwdINS6_IJSA_SC_SB_EEES9_SE_SG_Li384ELb1ELb1ELb0ELb0EEENS1_36VarlenDynamicPersistentTileSchedulerILi192ELi128ELi384ELi128ELb0ELb1ELb1ELb1ELb1ELb1EEEEEEEEEvNT_6ParamsE)
        .other          _ZN7cutlass13device_kernelIN5flash11enable_sm90INS1_16FlashAttnFwdSm90INS1_25CollectiveMainloopFwdSm90ILi2EN4cute5tupleIJNS5_1CILi1EEES8_S8_EEENS6_IJNS7_ILi192EEENS7_ILi128EEENS7_ILi96EEEEEELi96ENS_10bfloat16_tEfNS_4arch4Sm90ELb1ELb0ELb1ELb1ELb1ELb1ELb0ELb0ELb1ELb1ELb0ELb0EEENS1_21CollectiveEpilogueFwdINS6_IJSA_SC_SB_EEES9_SE_SG_Li384ELb1ELb1ELb0ELb0EEENS1_36VarlenDynamicPersistentTileSchedulerILi192ELi128ELi384ELi128ELb0ELb1ELb1ELb1ELb1ELb1EEEEEEEEEvNT_6ParamsE,@"STO_CUDA_ENTRY STV_DEFAULT"
_ZN7cutlass13device_kernelIN5flash11enable_sm90INS1_16FlashAttnFwdSm90INS1_25CollectiveMainloopFwdSm90ILi2EN4cute5tupleIJNS5_1CILi1EEES8_S8_EEENS6_IJNS7_ILi192EEENS7_ILi128EEENS7_ILi96EEEEEELi96ENS_10bfloat16_tEfNS_4arch4Sm90ELb1ELb0ELb1ELb1ELb1ELb1ELb0ELb0ELb1ELb1ELb0ELb0EEENS1_21CollectiveEpilogueFwdINS6_IJSA_SC_SB_EEES9_SE_SG_Li384ELb1ELb1ELb0ELb0EEENS1_36VarlenDynamicPersistentTileSchedulerILi192ELi128ELi384ELi128ELb0ELb1ELb1ELb1ELb1ELb1EEEEEEEEEvNT_6ParamsE:
[----:B------:R-:W-:Y:S01]  /*0000*/  LDC R1, c[0x0][0x37c] ;  /* 0x0000df00ff017b82 */ /* 0x000fe20000000800 */
[----:B------:R-:W-:Y:S05]  /*0010*/  EXIT ;  /* 0x000000000000794d */ /* 0x000fea0003800000 */
.L_x_8:
        /* <DEDUP_REMOVED lines=14> */
.L_x_17:


//--------------------- .nv.shared.reserved.0     --------------------------
	.section	.nv.shared.reserved.0,"aw",@nobits
	.weak		__nv_reservedSMEM_offset_0_alias
	.size		__nv_reservedSMEM_offset_0_alias, 0, 64
	.other		__nv_reservedSMEM_offset_0_alias,@"STO_CUDA_RESERVED_SHARED STV_DEFAULT"
__nv_reservedSMEM_offset_0_alias:
	.zero		0
	.zero		64


//--------------------- .nv.global                --------------------------
	.section	.nv.global,"aw",@nobits
.nv.global:
	.type		_ZN79_INTERNAL_8c6fb5e8_43_flash_fwd_hdim96_bf16_paged_softcap_sm90_cu_49158569_35934cute1_E,@object
	.size		_ZN79_INTERNAL_8c6fb5e8_43_flash_fwd_hdim96_bf16_paged_softcap_sm90_cu_49158569_35934cute1_E,(_ZN79_INTERNAL_8c6fb5e8_43_flash_fwd_hdim96_bf16_paged_softcap_sm90_cu_49158569_35934cuda3std3__45__cpo6cbeginE - _ZN79_INTERNAL_8c6fb5e8_43_flash_fwd_hdim96_bf16_paged_softcap_sm90_cu_49158569_35934cute1_E)
_ZN79_INTERNAL_8c6fb5e8_43_flash_fwd_hdim96_bf16_paged_softcap_sm90_cu_49158569_35934cute1_E:
	.zero		1
	.type		_ZN79_INTERNAL_8c6fb5e8_43_flash_fwd_hdim96_bf16_paged_softcap_sm90_cu_49158569_35934cuda3std3__45__cpo6cbeginE,@object
	.size		_ZN79_INTERNAL_8c6fb5e8_43_flash_fwd_hdim96_bf16_paged_softcap_sm90_cu_49158569_35934cuda3std3__45__cpo6cbeginE,(_ZN79_INTERNAL_8c6fb5e8_43_flash_fwd_hdim96_bf16_paged_softcap_sm90_cu_49158569_35934cuda3std3__48in_placeE - _ZN79_INTERNAL_8c6fb5e8_43_flash_fwd_hdim96_bf16_paged_softcap_sm90_cu_49158569_35934cuda3std3__45__cpo6cbeginE)
_ZN79_INTERNAL_8c6fb5e8_43_flash_fwd_hdim96_bf16_paged_softcap_sm90_cu_49158569_35934cuda3std3__45__cpo6cbeginE:
	.zero		1
	.type		_ZN79_INTERNAL_8c6fb5e8_43_flash_fwd_hdim96_bf16_paged_softcap_sm90_cu_49158569_35934cuda3std3__48in_placeE,@object
	.size		_ZN79_INTERNAL_8c6fb5e8_43_flash_fwd_hdim96_bf16_paged_softcap_sm90_cu_49158569_35934cuda3std3__48in_placeE,(_ZN79_INTERNAL_8c6fb5e8_43_flash_fwd_hdim96_bf16_paged_softcap_sm90_cu_49158569_35934cuda3std6ranges3__45__cpo9iter_moveE - _ZN79_INTERNAL_8c6fb5e8_43_flash_fwd_hdim96_bf16_paged_softcap_sm90_cu_49158569_35934cuda3std3__48in_placeE)
_ZN79_INTERNAL_8c6fb5e8_43_flash_fwd_hdim96_bf16_paged_softcap_sm90_cu_49158569_35934cuda3std3__48in_placeE:
	.zero		1
	.type		_ZN79_INTERNAL_8c6fb5e8_43_flash_fwd_hdim96_bf16_paged_softcap_sm90_cu_49158569_35934cuda3std6ranges3__45__cpo9iter_moveE,@object
	.size		_ZN79_INTERNAL_8c6fb5e8_43_flash_fwd_hdim96_bf16_paged_softcap_sm90_cu_49158569_35934cuda3std6ranges3__45__cpo9iter_moveE,(_ZN79_INTERNAL_8c6fb5e8_43_flash_fwd_hdim96_bf16_paged_softcap_sm90_cu_49158569_35934cuda3std3__45__cpo5beginE - _ZN79_INTERNAL_8c6fb5e8_43_flash_fwd_hdim96_bf16_paged_softcap_sm90_cu_49158569_35934cuda3std6ranges3__45__cpo9iter_moveE)
_ZN79_INTERNAL_8c6fb5e8_43_flash_fwd_hdim96_bf16_paged_softcap_sm90_cu_49158569_35934cuda3std6ranges3__45__cpo9iter_moveE:
	.zero		1
	.type		_ZN79_INTERNAL_8c6fb5e8_43_flash_fwd_hdim96_bf16_paged_softcap_sm90_cu_49158569_35934cuda3std3__45__cpo5beginE,@object
	.size		_ZN79_INTERNAL_8c6fb5e8_43_flash_fwd_hdim96_bf16_paged_softcap_sm90_cu_49158569_35934cuda3std3__45__cpo5beginE,(_ZN79_INTERNAL_8c6fb5e8_43_flash_fwd_hdim96_bf16_paged_softcap_sm90_cu_49158569_35934cuda3std3__481_GLOBAL__N__8c6fb5e8_43_flash_fwd_hdim96_bf16_paged_softcap_sm90_cu_49158569_35936ignoreE - _ZN79_INTERNAL_8c6fb5e8_43_flash_fwd_hdim96_bf16_paged_softcap_sm90_cu_49158569_35934cuda3std3__45__cpo5beginE)
_ZN79_INTERNAL_8c6fb5e8_43_flash_fwd_hdim96_bf16_paged_softcap_sm90_cu_49158569_35934cuda3std3__45__cpo5beginE:
	.zero		1
	.type		_ZN79_INTERNAL_8c6fb5e8_43_flash_fwd_hdim96_bf16_paged_softcap_sm90_cu_49158569_35934cuda3std3__481_GLOBAL__N__8c6fb5e8_43_flash_fwd_hdim96_bf16_paged_softcap_sm90_cu_49158569_35936ignoreE,@object
	.size		_ZN79_INTERNAL_8c6fb5e8_43_flash_fwd_hdim96_bf16_paged_softcap_sm90_cu_49158569_35934cuda3std3__481_GLOBAL__N__8c6fb5e8_43_flash_fwd_hdim96_bf16_paged_softcap_sm90_cu_49158569_35936ignoreE,(_ZN79_INTERNAL_8c6fb5e8_43_flash_fwd_hdim96_bf16_paged_softcap_sm90_cu_49158569_35934cute7productE - _ZN79_INTERNAL_8c6fb5e8_43_flash_fwd_hdim96_bf16_paged_softcap_sm90_cu_49158569_35934cuda3std3__481_GLOBAL__N__8c6fb5e8_43_flash_fwd_hdim96_bf16_paged_softcap_sm90_cu_49158569_35936ignoreE)
_ZN79_INTERNAL_8c6fb5e8_43_flash_fwd_hdim96_bf16_paged_softcap_sm90_cu_49158569_35934cuda3std3__481_GLOBAL__N__8c6fb5e8_43_flash_fwd_hdim96_bf16_paged_softcap_sm90_cu_49158569_35936ignoreE:
	.zero		1
	.type		_ZN79_INTERNAL_8c6fb5e8_43_flash_fwd_hdim96_bf16_paged_softcap_sm90_cu_49158569_35934cute7productE,@object
	.size		_ZN79_INTERNAL_8c6fb5e8_43_flash_fwd_hdim96_bf16_paged_softcap_sm90_cu_49158569_35934cute7productE,(_ZN79_INTERNAL_8c6fb5e8_43_flash_fwd_hdim96_bf16_paged_softcap_sm90_cu_49158569_35934cuda3std3__45__cpo3endE - _ZN79_INTERNAL_8c6fb5e8_43_flash_fwd_hdim96_bf16_paged_softcap_sm90_cu_49158569_35934cute7productE)
_ZN79_INTERNAL_8c6fb5e8_43_flash_fwd_hdim96_bf16_paged_softcap_sm90_cu_49158569_35934cute7productE:
	.zero		1
	.type		_ZN79_INTERNAL_8c6fb5e8_43_flash_fwd_hdim96_bf16_paged_softcap_sm90_cu_49158569_35934cuda3std3__45__cpo3endE,@object
	.size		_ZN79_INTERNAL_8c6fb5e8_43_flash_fwd_hdim96_bf16_paged_softcap_sm90_cu_49158569_35934cuda3std3__45__cpo3endE,(_ZN79_INTERNAL_8c6fb5e8_43_flash_fwd_hdim96_bf16_paged_softcap_sm90_cu_49158569_35934cuda3std3__419piecewise_constructE - _ZN79_INTERNAL_8c6fb5e8_43_flash_fwd_hdim96_bf16_paged_softcap_sm90_cu_49158569_35934cuda3std3__45__cpo3endE)
_ZN79_INTERNAL_8c6fb5e8_43_flash_fwd_hdim96_bf16_paged_softcap_sm90_cu_49158569_35934cuda3std3__45__cpo3endE:
	.zero		1
	.type		_ZN79_INTERNAL_8c6fb5e8_43_flash_fwd_hdim96_bf16_paged_softcap_sm90_cu_49158569_35934cuda3std3__419piecewise_constructE,@object
	.size		_ZN79_INTERNAL_8c6fb5e8_43_flash_fwd_hdim96_bf16_paged_softcap_sm90_cu_49158569_35934cuda3std3__419piecewise_constructE,(_ZN79_INTERNAL_8c6fb5e8_43_flash_fwd_hdim96_bf16_paged_softcap_sm90_cu_49158569_35934cuda3std3__45__cpo4cendE - _ZN79_INTERNAL_8c6fb5e8_43_flash_fwd_hdim96_bf16_paged_softcap_sm90_cu_49158569_35934cuda3std3__419piecewise_constructE)
_ZN79_INTERNAL_8c6fb5e8_43_flash_fwd_hdim96_bf16_paged_softcap_sm90_cu_49158569_35934cuda3std3__419piecewise_constructE:
	.zero		1
	.type		_ZN79_INTERNAL_8c6fb5e8_43_flash_fwd_hdim96_bf16_paged_softcap_sm90_cu_49158569_35934cuda3std3__45__cpo4cendE,@object
	.size		_ZN79_INTERNAL_8c6fb5e8_43_flash_fwd_hdim96_bf16_paged_softcap_sm90_cu_49158569_35934cuda3std3__45__cpo4cendE,(_ZN79_INTERNAL_8c6fb5e8_43_flash_fwd_hdim96_bf16_paged_softcap_sm90_cu_49158569_35934cuda3std6ranges3__45__cpo4swapE - _ZN79_INTERNAL_8c6fb5e8_43_flash_fwd_hdim96_bf16_paged_softcap_sm90_cu_49158569_35934cuda3std3__45__cpo4cendE)
_ZN79_INTERNAL_8c6fb5e8_43_flash_fwd_hdim96_bf16_paged_softcap_sm90_cu_49158569_35934cuda3std3__45__cpo4cendE:
	.zero		1
	.type		_ZN79_INTERNAL_8c6fb5e8_43_flash_fwd_hdim96_bf16_paged_softcap_sm90_cu_49158569_35934cuda3std6ranges3__45__cpo4swapE,@object
	.size		_ZN79_INTERNAL_8c6fb5e8_43_flash_fwd_hdim96_bf16_paged_softcap_sm90_cu_49158569_35934cuda3std6ranges3__45__cpo4swapE,(.L_7 - _ZN79_INTERNAL_8c6fb5e8_43_flash_fwd_hdim96_bf16_paged_softcap_sm90_cu_49158569_35934cuda3std6ranges3__45__cpo4swapE)
_ZN79_INTERNAL_8c6fb5e8_43_flash_fwd_hdim96_bf16_paged_softcap_sm90_cu_49158569_35934cuda3std6ranges3__45__cpo4swapE:
	.zero		1
.L_7:


//--------------------- .nv.constant0._ZN7cutlass13device_kernelIN5flash11enable_sm90INS1_16FlashAttnFwdSm90INS1_25CollectiveMainloopFwdSm90ILi2EN4cute5tupleIJNS5_1CILi1EEES8_S8_EEENS6_IJNS7_ILi192EEENS7_ILi128EEENS7_ILi96EEEEEELi96ENS_10bfloat16_tEfNS_4arch4Sm90ELb0ELb0ELb1ELb0ELb1ELb0ELb0ELb0ELb1ELb1ELb0ELb0EEENS1_21CollectiveEpilogueFwdINS6_IJSA_SC_SB_EEES9_SE_SG_Li384ELb0ELb1ELb0ELb0EEENS1_29StaticPersistentTileSchedulerILb0EEEEEEEEEvNT_6ParamsE --------------------------
	.section	.nv.constant0._ZN7cutlass13device_kernelIN5flash11enable_sm90INS1_16FlashAttnFwdSm90INS1_25CollectiveMainloopFwdSm90ILi2EN4cute5tupleIJNS5_1CILi1EEES8_S8_EEENS6_IJNS7_ILi192EEENS7_ILi128EEENS7_ILi96EEEEEELi96ENS_10bfloat16_tEfNS_4arch4Sm90ELb0ELb0ELb1ELb0ELb1ELb0ELb0ELb0ELb1ELb1ELb0ELb0EEENS1_21CollectiveEpilogueFwdINS6_IJSA_SC_SB_EEES9_SE_SG_Li384ELb0ELb1ELb0ELb0EEENS1_29StaticPersistentTileSchedulerILb0EEEEEEEEEvNT_6ParamsE,"a",@progbits
	.sectionflags	@""
	.align	4
.nv.constant0._ZN7cutlass13device_kernelIN5flash11enable_sm90INS1_16FlashAttnFwdSm90INS1_25CollectiveMainloopFwdSm90ILi2EN4cute5tupleIJNS5_1CILi1EEES8_S8_EEENS6_IJNS7_ILi192EEENS7_ILi128EEENS7_ILi96EEEEEELi96ENS_10bfloat16_tEfNS_4arch4Sm90ELb0ELb0ELb1ELb0ELb1ELb0ELb0ELb0ELb1ELb1ELb0ELb0EEENS1_21CollectiveEpilogueFwdINS6_IJSA_SC_SB_EEES9_SE_SG_Li384ELb0ELb1ELb0ELb0EEENS1_29StaticPersistentTileSchedulerILb0EEEEEEEEEvNT_6ParamsE:
	.zero		3456


//--------------------- .nv.constant0._ZN7cutlass13device_kernelIN5flash11enable_sm90INS1_16FlashAttnFwdSm90INS1_25CollectiveMainloopFwdSm90ILi2EN4cute5tupleIJNS5_1CILi1EEES8_S8_EEENS6_IJNS7_ILi192EEENS7_ILi128EEENS7_ILi96EEEEEELi96ENS_10bfloat16_tEfNS_4arch4Sm90ELb0ELb0ELb1ELb1ELb1ELb0ELb0ELb0ELb1ELb1ELb0ELb0EEENS1_21CollectiveEpilogueFwdINS6_IJSA_SC_SB_EEES9_SE_SG_Li384ELb1ELb1ELb0ELb0EEENS1_36VarlenDynamicPersistentTileSchedulerILi192ELi128ELi384ELi128ELb0ELb1ELb1ELb0ELb1ELb1EEEEEEEEEvNT_6ParamsE --------------------------
	.section	.nv.constant0._ZN7cutlass13device_kernelIN5flash11enable_sm90INS1_16FlashAttnFwdSm90INS1_25CollectiveMainloopFwdSm90ILi2EN4cute5tupleIJNS5_1CILi1EEES8_S8_EEENS6_IJNS7_ILi192EEENS7_ILi128EEENS7_ILi96EEEEEELi96ENS_10bfloat16_tEfNS_4arch4Sm90ELb0ELb0ELb1ELb1ELb1ELb0ELb0ELb0ELb1ELb1ELb0ELb0EEENS1_21CollectiveEpilogueFwdINS6_IJSA_SC_SB_EEES9_SE_SG_Li384ELb1ELb1ELb0ELb0EEENS1_36VarlenDynamicPersistentTileSchedulerILi192ELi128ELi384ELi128ELb0ELb1ELb1ELb0ELb1ELb1EEEEEEEEEvNT_6ParamsE,"a",@progbits
	.sectionflags	@""
	.align	4
.nv.constant0._ZN7cutlass13device_kernelIN5flash11enable_sm90INS1_16FlashAttnFwdSm90INS1_25CollectiveMainloopFwdSm90ILi2EN4cute5tupleIJNS5_1CILi1EEES8_S8_EEENS6_IJNS7_ILi192EEENS7_ILi128EEENS7_ILi96EEEEEELi96ENS_10bfloat16_tEfNS_4arch4Sm90ELb0ELb0ELb1ELb1ELb1ELb0ELb0ELb0ELb1ELb1ELb0ELb0EEENS1_21CollectiveEpilogueFwdINS6_IJSA_SC_SB_EEES9_SE_SG_Li384ELb1ELb1ELb0ELb0EEENS1_36VarlenDynamicPersistentTileSchedulerILi192ELi128ELi384ELi128ELb0ELb1ELb1ELb0ELb1ELb1EEEEEEEEEvNT_6ParamsE:
	.zero		3584


//--------------------- .nv.constant0._ZN7cutlass13device_kernelIN5flash11enable_sm90INS1_16FlashAttnFwdSm90INS1_25CollectiveMainloopFwdSm90ILi2EN4cute5tupleIJNS5_1CILi1EEES8_S8_EEENS6_IJNS7_ILi192EEENS7_ILi128EEENS7_ILi96EEEEEELi96ENS_10bfloat16_tEfNS_4arch4Sm90ELb0ELb0ELb1ELb1ELb1ELb1ELb0ELb0ELb1ELb1ELb0ELb0EEENS1_21CollectiveEpilogueFwdINS6_IJSA_SC_SB_EEES9_SE_SG_Li384ELb1ELb1ELb0ELb0EEENS1_36VarlenDynamicPersistentTileSchedulerILi192ELi128ELi384ELi128ELb0ELb1ELb1ELb0ELb1ELb1EEEEEEEEEvNT_6ParamsE --------------------------
	.section	.nv.constant0._ZN7cutlass13device_kernelIN5flash11enable_sm90INS1_16FlashAttnFwdSm90INS1_25CollectiveMainloopFwdSm90ILi2EN4cute5tupleIJNS5_1CILi1EEES8_S8_EEENS6_IJNS7_ILi192EEENS7_ILi128EEENS7_ILi96EEEEEELi96ENS_10bfloat16_tEfNS_4arch4Sm90ELb0ELb0ELb1ELb1ELb1ELb1ELb0ELb0ELb1ELb1ELb0ELb0EEENS1_21CollectiveEpilogueFwdINS6_IJSA_SC_SB_EEES9_SE_SG_Li384ELb1ELb1ELb0ELb0EEENS1_36VarlenDynamicPersistentTileSchedulerILi192ELi128ELi384ELi128ELb0ELb1ELb1ELb0ELb1ELb1EEEEEEEEEvNT_6ParamsE,"a",@progbits
	.sectionflags	@""
	.align	4
.nv.constant0._ZN7cutlass13device_kernelIN5flash11enable_sm90INS1_16FlashAttnFwdSm90INS1_25CollectiveMainloopFwdSm90ILi2EN4cute5tupleIJNS5_1CILi1EEES8_S8_EEENS6_IJNS7_ILi192EEENS7_ILi128EEENS7_ILi96EEEEEELi96ENS_10bfloat16_tEfNS_4arch4Sm90ELb0ELb0ELb1ELb1ELb1ELb1ELb0ELb0ELb1ELb1ELb0ELb0EEENS1_21CollectiveEpilogueFwdINS6_IJSA_SC_SB_EEES9_SE_SG_Li384ELb1ELb1ELb0ELb0EEENS1_36VarlenDynamicPersistentTileSchedulerILi192ELi128ELi384ELi128ELb0ELb1ELb1ELb0ELb1ELb1EEEEEEEEEvNT_6ParamsE:
	.zero		3584


//--------------------- .nv.constant0._ZN7cutlass13device_kernelIN5flash11enable_sm90INS1_16FlashAttnFwdSm90INS1_25CollectiveMainloopFwdSm90ILi2EN4cute5tupleIJNS5_1CILi1EEES8_S8_EEENS6_IJNS7_ILi192EEENS7_ILi128EEENS7_ILi96EEEEEELi96ENS_10bfloat16_tEfNS_4arch4Sm90ELb0ELb1ELb1ELb0ELb1ELb0ELb0ELb0ELb1ELb1ELb0ELb0EEENS1_21CollectiveEpilogueFwdINS6_IJSA_SC_SB_EEES9_SE_SG_Li384ELb0ELb1ELb0ELb0EEENS1_30DynamicPersistentTileSchedulerILi384ELi128ELb0ELb1ELb1EEEEEEEEEvNT_6ParamsE --------------------------
	.section	.nv.constant0._ZN7cutlass13device_kernelIN5flash11enable_sm90INS1_16FlashAttnFwdSm90INS1_25CollectiveMainloopFwdSm90ILi2EN4cute5tupleIJNS5_1CILi1EEES8_S8_EEENS6_IJNS7_ILi192EEENS7_ILi128EEENS7_ILi96EEEEEELi96ENS_10bfloat16_tEfNS_4arch4Sm90ELb0ELb1ELb1ELb0ELb1ELb0ELb0ELb0ELb1ELb1ELb0ELb0EEENS1_21CollectiveEpilogueFwdINS6_IJSA_SC_SB_EEES9_SE_SG_Li384ELb0ELb1ELb0ELb0EEENS1_30DynamicPersistentTileSchedulerILi384ELi128ELb0ELb1ELb1EEEEEEEEEvNT_6ParamsE,"a",@progbits
	.sectionflags	@""
	.align	4
.nv.constant0._ZN7cutlass13device_kernelIN5flash11enable_sm90INS1_16FlashAttnFwdSm90INS1_25CollectiveMainloopFwdSm90ILi2EN4cute5tupleIJNS5_1CILi1EEES8_S8_EEENS6_IJNS7_ILi192EEENS7_ILi128EEENS7_ILi96EEEEEELi96ENS_10bfloat16_tEfNS_4arch4Sm90ELb0ELb1ELb1ELb0ELb1ELb0ELb0ELb0ELb1ELb1ELb0ELb0EEENS1_21CollectiveEpilogueFwdINS6_IJSA_SC_SB_EEES9_SE_SG_Li384ELb0ELb1ELb0ELb0EEENS1_30DynamicPersistentTileSchedulerILi384ELi128ELb0ELb1ELb1EEEEEEEEEvNT_6ParamsE:
	.zero		3584


//--------------------- .nv.constant0._ZN7cutlass13device_kernelIN5flash11enable_sm90INS1_16FlashAttnFwdSm90INS1_25CollectiveMainloopFwdSm90ILi2EN4cute5tupleIJNS5_1CILi1EEES8_S8_EEENS6_IJNS7_ILi192EEENS7_ILi128EEENS7_ILi96EEEEEELi96ENS_10bfloat16_tEfNS_4arch4Sm90ELb0ELb1ELb1ELb1ELb1ELb0ELb0ELb0ELb1ELb1ELb0ELb0EEENS1_21CollectiveEpilogueFwdINS6_IJSA_SC_SB_EEES9_SE_SG_Li384ELb1ELb1ELb0ELb0EEENS1_36VarlenDynamicPersistentTileSchedulerILi192ELi128ELi384ELi128ELb0ELb1ELb1ELb1ELb0ELb1EEEEEEEEEvNT_6ParamsE --------------------------
	.section	.nv.constant0._ZN7cutlass13device_kernelIN5flash11enable_sm90INS1_16FlashAttnFwdSm90INS1_25CollectiveMainloopFwdSm90ILi2EN4cute5tupleIJNS5_1CILi1EEES8_S8_EEENS6_IJNS7_ILi192EEENS7_ILi128EEENS7_ILi96EEEEEELi96ENS_10bfloat16_tEfNS_4arch4Sm90ELb0ELb1ELb1ELb1ELb1ELb0ELb0ELb0ELb1ELb1ELb0ELb0EEENS1_21CollectiveEpilogueFwdINS6_IJSA_SC_SB_EEES9_SE_SG_Li384ELb1ELb1ELb0ELb0EEENS1_36VarlenDynamicPersistentTileSchedulerILi192ELi128ELi384ELi128ELb0ELb1ELb1ELb1ELb0ELb1EEEEEEEEEvNT_6ParamsE,"a",@progbits
	.sectionflags	@""
	.align	4
.nv.constant0._ZN7cutlass13device_kernelIN5flash11enable_sm90INS1_16FlashAttnFwdSm90INS1_25CollectiveMainloopFwdSm90ILi2EN4cute5tupleIJNS5_1CILi1EEES8_S8_EEENS6_IJNS7_ILi192EEENS7_ILi128EEENS7_ILi96EEEEEELi96ENS_10bfloat16_tEfNS_4arch4Sm90ELb0ELb1ELb1ELb1ELb1ELb0ELb0ELb0ELb1ELb1ELb0ELb0EEENS1_21CollectiveEpilogueFwdINS6_IJSA_SC_SB_EEES9_SE_SG_Li384ELb1ELb1ELb0ELb0EEENS1_36VarlenDynamicPersistentTileSchedulerILi192ELi128ELi384ELi128ELb0ELb1ELb1ELb1ELb0ELb1EEEEEEEEEvNT_6ParamsE:
	.zero		3584


//--------------------- .nv.constant0._ZN7cutlass13device_kernelIN5flash11enable_sm90INS1_16FlashAttnFwdSm90INS1_25CollectiveMainloopFwdSm90ILi2EN4cute5tupleIJNS5_1CILi1EEES8_S8_EEENS6_IJNS7_ILi192EEENS7_ILi128EEENS7_ILi96EEEEEELi96ENS_10bfloat16_tEfNS_4arch4Sm90ELb0ELb1ELb1ELb1ELb1ELb1ELb0ELb0ELb1ELb1ELb0ELb0EEENS1_21CollectiveEpilogueFwdINS6_IJSA_SC_SB_EEES9_SE_SG_Li384ELb1ELb1ELb0ELb0EEENS1_36VarlenDynamicPersistentTileSchedulerILi192ELi128ELi384ELi128ELb0ELb1ELb1ELb1ELb0ELb1EEEEEEEEEvNT_6ParamsE --------------------------
	.section	.nv.constant0._ZN7cutlass13device_kernelIN5flash11enable_sm90INS1_16FlashAttnFwdSm90INS1_25CollectiveMainloopFwdSm90ILi2EN4cute5tupleIJNS5_1CILi1EEES8_S8_EEENS6_IJNS7_ILi192EEENS7_ILi128EEENS7_ILi96EEEEEELi96ENS_10bfloat16_tEfNS_4arch4Sm90ELb0ELb1ELb1ELb1ELb1ELb1ELb0ELb0ELb1ELb1ELb0ELb0EEENS1_21CollectiveEpilogueFwdINS6_IJSA_SC_SB_EEES9_SE_SG_Li384ELb1ELb1ELb0ELb0EEENS1_36VarlenDynamicPersistentTileSchedulerILi192ELi128ELi384ELi128ELb0ELb1ELb1ELb1ELb0ELb1EEEEEEEEEvNT_6ParamsE,"a",@progbits
	.sectionflags	@""
	.align	4
.nv.constant0._ZN7cutlass13device_kernelIN5flash11enable_sm90INS1_16FlashAttnFwdSm90INS1_25CollectiveMainloopFwdSm90ILi2EN4cute5tupleIJNS5_1CILi1EEES8_S8_EEENS6_IJNS7_ILi192EEENS7_ILi128EEENS7_ILi96EEEEEELi96ENS_10bfloat16_tEfNS_4arch4Sm90ELb0ELb1ELb1ELb1ELb1ELb1ELb0ELb0ELb1ELb1ELb0ELb0EEENS1_21CollectiveEpilogueFwdINS6_IJSA_SC_SB_EEES9_SE_SG_Li384ELb1ELb1ELb0ELb0EEENS1_36VarlenDynamicPersistentTileSchedulerILi192ELi128ELi384ELi128ELb0ELb1ELb1ELb1ELb0ELb1EEEEEEEEEvNT_6ParamsE:
	.zero		3584


//--------------------- .nv.constant0._ZN7cutlass13device_kernelIN5flash11enable_sm90INS1_16FlashAttnFwdSm90INS1_25CollectiveMainloopFwdSm90ILi2EN4cute5tupleIJNS5_1CILi1EEES8_S8_EEENS6_IJNS7_ILi192EEENS7_ILi128EEENS7_ILi96EEEEEELi96ENS_10bfloat16_tEfNS_4arch4Sm90ELb1ELb0ELb1ELb0ELb1ELb0ELb0ELb0ELb1ELb1ELb0ELb0EEENS1_21CollectiveEpilogueFwdINS6_IJSA_SC_SB_EEES9_SE_SG_Li384ELb0ELb1ELb0ELb0EEENS1_30DynamicPersistentTileSchedulerILi384ELi128ELb0ELb1ELb1EEEEEEEEEvNT_6ParamsE --------------------------
	.section	.nv.constant0._ZN7cutlass13device_kernelIN5flash11enable_sm90INS1_16FlashAttnFwdSm90INS1_25CollectiveMainloopFwdSm90ILi2EN4cute5tupleIJNS5_1CILi1EEES8_S8_EEENS6_IJNS7_ILi192EEENS7_ILi128EEENS7_ILi96EEEEEELi96ENS_10bfloat16_tEfNS_4arch4Sm90ELb1ELb0ELb1ELb0ELb1ELb0ELb0ELb0ELb1ELb1ELb0ELb0EEENS1_21CollectiveEpilogueFwdINS6_IJSA_SC_SB_EEES9_SE_SG_Li384ELb0ELb1ELb0ELb0EEENS1_30DynamicPersistentTileSchedulerILi384ELi128ELb0ELb1ELb1EEEEEEEEEvNT_6ParamsE,"a",@progbits
	.sectionflags	@""
	.align	4
.nv.constant0._ZN7cutlass13device_kernelIN5flash11enable_sm90INS1_16FlashAttnFwdSm90INS1_25CollectiveMainloopFwdSm90ILi2EN4cute5tupleIJNS5_1CILi1EEES8_S8_EEENS6_IJNS7_ILi192EEENS7_ILi128EEENS7_ILi96EEEEEELi96ENS_10bfloat16_tEfNS_4arch4Sm90ELb1ELb0ELb1ELb0ELb1ELb0ELb0ELb0ELb1ELb1ELb0ELb0EEENS1_21CollectiveEpilogueFwdINS6_IJSA_SC_SB_EEES9_SE_SG_Li384ELb0ELb1ELb0ELb0EEENS1_30DynamicPersistentTileSchedulerILi384ELi128ELb0ELb1ELb1EEEEEEEEEvNT_6ParamsE:
	.zero		3584


//--------------------- .nv.constant0._ZN7cutlass13device_kernelIN5flash11enable_sm90INS1_16FlashAttnFwdSm90INS1_25CollectiveMainloopFwdSm90ILi2EN4cute5tupleIJNS5_1CILi1EEES8_S8_EEENS6_IJNS7_ILi192EEENS7_ILi128EEENS7_ILi96EEEEEELi96ENS_10bfloat16_tEfNS_4arch4Sm90ELb1ELb0ELb1ELb1ELb1ELb0ELb0ELb0ELb1ELb1ELb0ELb0EEENS1_21CollectiveEpilogueFwdINS6_IJSA_SC_SB_EEES9_SE_SG_Li384ELb1ELb1ELb0ELb0EEENS1_36VarlenDynamicPersistentTileSchedulerILi192ELi128ELi384ELi128ELb0ELb1ELb1ELb1ELb1ELb1EEEEEEEEEvNT_6ParamsE --------------------------
	.section	.nv.constant0._ZN7cutlass13device_kernelIN5flash11enable_sm90INS1_16FlashAttnFwdSm90INS1_25CollectiveMainloopFwdSm90ILi2EN4cute5tupleIJNS5_1CILi1EEES8_S8_EEENS6_IJNS7_ILi192EEENS7_ILi128EEENS7_ILi96EEEEEELi96ENS_10bfloat16_tEfNS_4arch4Sm90ELb1ELb0ELb1ELb1ELb1ELb0ELb0ELb0ELb1ELb1ELb0ELb0EEENS1_21CollectiveEpilogueFwdINS6_IJSA_SC_SB_EEES9_SE_SG_Li384ELb1ELb1ELb0ELb0EEENS1_36VarlenDynamicPersistentTileSchedulerILi192ELi128ELi384ELi128ELb0ELb1ELb1ELb1ELb1ELb1EEEEEEEEEvNT_6ParamsE,"a",@progbits
	.sectionflags	@""
	.align	4
.nv.constant0._ZN7cutlass13device_kernelIN5flash11enable_sm90INS1_16FlashAttnFwdSm90INS1_25CollectiveMainloopFwdSm90ILi2EN4cute5tupleIJNS5_1CILi1EEES8_S8_EEENS6_IJNS7_ILi192EEENS7_ILi128EEENS7_ILi96EEEEEELi96ENS_10bfloat16_tEfNS_4arch4Sm90ELb1ELb0ELb1ELb1ELb1ELb0ELb0ELb0ELb1ELb1ELb0ELb0EEENS1_21CollectiveEpilogueFwdINS6_IJSA_SC_SB_EEES9_SE_SG_Li384ELb1ELb1ELb0ELb0EEENS1_36VarlenDynamicPersistentTileSchedulerILi192ELi128ELi384ELi128ELb0ELb1ELb1ELb1ELb1ELb1EEEEEEEEEvNT_6ParamsE:
	.zero		3584


//--------------------- .nv.constant0._ZN7cutlass13device_kernelIN5flash11enable_sm90INS1_16FlashAttnFwdSm90INS1_25CollectiveMainloopFwdSm90ILi2EN4cute5tupleIJNS5_1CILi1EEES8_S8_EEENS6_IJNS7_ILi192EEENS7_ILi128EEENS7_ILi96EEEEEELi96ENS_10bfloat16_tEfNS_4arch4Sm90ELb1ELb0ELb1ELb1ELb1ELb1ELb0ELb0ELb1ELb1ELb0ELb0EEENS1_21CollectiveEpilogueFwdINS6_IJSA_SC_SB_EEES9_SE_SG_Li384ELb1ELb1ELb0ELb0EEENS1_36VarlenDynamicPersistentTileSchedulerILi192ELi128ELi384ELi128ELb0ELb1ELb1ELb1ELb1ELb1EEEEEEEEEvNT_6ParamsE --------------------------
	.section	.nv.constant0._ZN7cutlass13device_kernelIN5flash11enable_sm90INS1_16FlashAttnFwdSm90INS1_25CollectiveMainloopFwdSm90ILi2EN4cute5tupleIJNS5_1CILi1EEES8_S8_EEENS6_IJNS7_ILi192EEENS7_ILi128EEENS7_ILi96EEEEEELi96ENS_10bfloat16_tEfNS_4arch4Sm90ELb1ELb0ELb1ELb1ELb1ELb1ELb0ELb0ELb1ELb1ELb0ELb0EEENS1_21CollectiveEpilogueFwdINS6_IJSA_SC_SB_EEES9_SE_SG_Li384ELb1ELb1ELb0ELb0EEENS1_36VarlenDynamicPersistentTileSchedulerILi192ELi128ELi384ELi128ELb0ELb1ELb1ELb1ELb1ELb1EEEEEEEEEvNT_6ParamsE,"a",@progbits
	.sectionflags	@""
	.align	4
.nv.constant0._ZN7cutlass13device_kernelIN5flash11enable_sm90INS1_16FlashAttnFwdSm90INS1_25CollectiveMainloopFwdSm90ILi2EN4cute5tupleIJNS5_1CILi1EEES8_S8_EEENS6_IJNS7_ILi192EEENS7_ILi128EEENS7_ILi96EEEEEELi96ENS_10bfloat16_tEfNS_4arch4Sm90ELb1ELb0ELb1ELb1ELb1ELb1ELb0ELb0ELb1ELb1ELb0ELb0EEENS1_21CollectiveEpilogueFwdINS6_IJSA_SC_SB_EEES9_SE_SG_Li384ELb1ELb1ELb0ELb0EEENS1_36VarlenDynamicPersistentTileSchedulerILi192ELi128ELi384ELi128ELb0ELb1ELb1ELb1ELb1ELb1EEEEEEEEEvNT_6ParamsE:
	.zero		3584


//--------------------- SYMBOLS --------------------------

	.type		.nv.reservedSmem.offset0,@object
	.size		.nv.reservedSmem.offset0,0x4
